	.target	sm_90a

	.elftype	@"ET_EXEC"


//--------------------- .note.nv.tkinfo           --------------------------
	.section	.note.nv.tkinfo,"",@"SHT_NOTE"
	.sectionflags	@"SHF_NOTE_NV_TKINFO"
	.tkinfo
        /*0018*/ 	.word	0x00000002
        /*0030*/ 	.string	""
        /*0030*/ 	.string	"ptxas"
        /*0030*/ 	.string	"Cuda compilation tools, release 13.0, V13.0.88"
        /*0030*/ 	.string	"Build cuda_13.0.r13.0/compiler.36424714_0"
        /*0030*/ 	.string	"-arch sm_90a -m 64 "



//--------------------- .note.nv.cuinfo           --------------------------
	.section	.note.nv.cuinfo,"",@"SHT_NOTE"
	.sectionflags	@"SHF_NOTE_NV_CUINFO"
        /*0018*/ 	.short	0x0002
        /*001a*/ 	.short	0x005a
        /*001c*/ 	.short	0x0082
	.zero		2


//--------------------- .nv.info                  --------------------------
	.section	.nv.info,"",@"SHT_CUDA_INFO"
	.align	4


	//----- nvinfo : EIATTR_REGCOUNT
	.align		4
        /*0000*/ 	.byte	0x04, 0x2f
        /*0002*/ 	.short	(.L_15 - .L_14)
	.align		4
.L_14:
        /*0004*/ 	.word	index@(_ZN7cutlass13device_kernelINS_4fmha6kernel28FmhaKernelTmaWarpSpecializedINS1_10collective33FmhaBwdMainloopTmaWarpSpecializedINS_6half_tEfN4cute5tupleIJNS7_1CILi128EEESA_NS9_ILi32EEEEEENS4_16FusionBwdAdapterINS4_13DefaultFusionEEEJEEENS4_17FmhaBwdEpilogueKVIS6_fNS8_IJNS9_ILi64EEESB_SA_EEEEENS2_23TileSchedulerBwdAdapterINS2_23IndividualTileSchedulerEEEJEEEEEvNT_6ParamsE)
        /*0008*/ 	.word	0x000000a8


	//----- nvinfo : EIATTR_FRAME_SIZE
	.align		4
.L_15:
        /*000c*/ 	.byte	0x04, 0x11
        /*000e*/ 	.short	(.L_17 - .L_16)
	.align		4
.L_16:
        /*0010*/ 	.word	index@(_ZN7cutlass13device_kernelINS_4fmha6kernel28FmhaKernelTmaWarpSpecializedINS1_10collective33FmhaBwdMainloopTmaWarpSpecializedINS_6half_tEfN4cute5tupleIJNS7_1CILi128EEESA_NS9_ILi32EEEEEENS4_16FusionBwdAdapterINS4_13DefaultFusionEEEJEEENS4_17FmhaBwdEpilogueKVIS6_fNS8_IJNS9_ILi64EEESB_SA_EEEEENS2_23TileSchedulerBwdAdapterINS2_23IndividualTileSchedulerEEEJEEEEEvNT_6ParamsE)
        /*0014*/ 	.word	0x00000100


	//----- nvinfo : EIATTR_MIN_STACK_SIZE
	.align		4
.L_17:
        /*0018*/ 	.byte	0x04, 0x12
        /*001a*/ 	.short	(.L_19 - .L_18)
	.align		4
.L_18:
        /*001c*/ 	.word	index@(_ZN7cutlass13device_kernelINS_4fmha6kernel28FmhaKernelTmaWarpSpecializedINS1_10collective33FmhaBwdMainloopTmaWarpSpecializedINS_6half_tEfN4cute5tupleIJNS7_1CILi128EEESA_NS9_ILi32EEEEEENS4_16FusionBwdAdapterINS4_13DefaultFusionEEEJEEENS4_17FmhaBwdEpilogueKVIS6_fNS8_IJNS9_ILi64EEESB_SA_EEEEENS2_23TileSchedulerBwdAdapterINS2_23IndividualTileSchedulerEEEJEEEEEvNT_6ParamsE)
        /*0020*/ 	.word	0x00000100
.L_19:


//--------------------- .nv.compat                --------------------------
	.section	.nv.compat,"",@"SHT_CUDA_COMPAT_INFO"
	.align	4
        /*0000*/ 	.byte	0x02, 0x09, 0x01, 0x00, 0x02, 0x02, 0x04, 0x00, 0x02, 0x05, 0x05, 0x00, 0x03, 0x07, 0x01, 0x01
        /*0010*/ 	.byte	0x02, 0x03, 0x01, 0x00, 0x02, 0x06, 0x01, 0x00, 0x04, 0x0b, 0x08, 0x00, 0x00, 0x00, 0x00, 0x00
        /*0020*/ 	.byte	0x00, 0x00, 0x00, 0x00


//--------------------- .nv.info._ZN7cutlass13device_kernelINS_4fmha6kernel28FmhaKernelTmaWarpSpecializedINS1_10collective33FmhaBwdMainloopTmaWarpSpecializedINS_6half_tEfN4cute5tupleIJNS7_1CILi128EEESA_NS9_ILi32EEEEEENS4_16FusionBwdAdapterINS4_13DefaultFusionEEEJEEENS4_17FmhaBwdEpilogueKVIS6_fNS8_IJNS9_ILi64EEESB_SA_EEEEENS2_23TileSchedulerBwdAdapterINS2_23IndividualTileSchedulerEEEJEEEEEvNT_6ParamsE --------------------------
	.section	.nv.info._ZN7cutlass13device_kernelINS_4fmha6kernel28FmhaKernelTmaWarpSpecializedINS1_10collective33FmhaBwdMainloopTmaWarpSpecializedINS_6half_tEfN4cute5tupleIJNS7_1CILi128EEESA_NS9_ILi32EEEEEENS4_16FusionBwdAdapterINS4_13DefaultFusionEEEJEEENS4_17FmhaBwdEpilogueKVIS6_fNS8_IJNS9_ILi64EEESB_SA_EEEEENS2_23TileSchedulerBwdAdapterINS2_23IndividualTileSchedulerEEEJEEEEEvNT_6ParamsE,"",@"SHT_CUDA_INFO"
	.sectionflags	@""
	.align	4


	//----- nvinfo : EIATTR_CUDA_API_VERSION
	.align		4
        /*0000*/ 	.byte	0x04, 0x37
        /*0002*/ 	.short	(.L_21 - .L_20)
.L_20:
        /*0004*/ 	.word	0x00000082


	//----- nvinfo : EIATTR_KPARAM_INFO
	.align		4
.L_21:
        /*0008*/ 	.byte	0x04, 0x17
        /*000a*/ 	.short	(.L_23 - .L_22)
.L_22:
        /*000c*/ 	.word	0x00000000
        /*0010*/ 	.short	0x0000
        /*0012*/ 	.short	0x0070
        /*0014*/ 	.byte	0x00, 0xf0, 0x01, 0x3a


	//----- nvinfo : EIATTR_SPARSE_MMA_MASK
	.align		4
.L_23:
        /*0018*/ 	.byte	0x03, 0x50
        /*001a*/ 	.short	0x0000


	//----- nvinfo : EIATTR_MAXREG_COUNT
	.align		4
        /*001c*/ 	.byte	0x03, 0x1b
        /*001e*/ 	.short	0x00a8


	//----- nvinfo : EIATTR_NUM_BARRIERS
	.align		4
        /*0020*/ 	.byte	0x02, 0x4c
        /*0022*/ 	.byte	0x02
	.zero		1


	//----- nvinfo : EIATTR_EXTERNS
	.align		4
        /*0024*/ 	.byte	0x04, 0x0f
        /*0026*/ 	.short	(.L_25 - .L_24)


	//   ....[0]....
	.align		4
.L_24:
        /*0028*/ 	.word	index@(__assertfail)


	//----- nvinfo : EIATTR_MERCURY_ISA_VERSION
	.align		4
.L_25:
        /*002c*/ 	.byte	0x03, 0x5f
        /*002e*/ 	.short	0x0101


	//----- nvinfo : EIATTR_INT_WARP_WIDE_INSTR_OFFSETS
	.align		4
        /*0030*/ 	.byte	0x04, 0x31
        /*0032*/ 	.short	(.L_27 - .L_26)


	//   ....[0]....
.L_26:
        /*0034*/ 	.word	0x000007e0


	//   ....[1]....
        /*0038*/ 	.word	0x000007f0


	//   ....[2]....
        /*003c*/ 	.word	0x00000800


	//   ....[3]....
        /*0040*/ 	.word	0x00000810


	//   ....[4]....
        /*0044*/ 	.word	0x00000820


	//----- nvinfo : EIATTR_COOP_GROUP_MASK_REGIDS
	.align		4
.L_27:
        /*0048*/ 	.byte	0x04, 0x29
        /*004a*/ 	.short	(.L_29 - .L_28)


	//   ....[0]....
.L_28:
        /*004c*/ 	.word	0xffffffff


	//   ....[1]....
        /*0050*/ 	.word	0xffffffff


	//   ....[2]....
        /*0054*/ 	.word	0xffffffff


	//   ....[3]....
        /*0058*/ 	.word	0xffffffff


	//   ....[4]....
        /*005c*/ 	.word	0xffffffff


	//   ....[5]....
        /*0060*/ 	.word	0xffffffff


	//----- nvinfo : EIATTR_COOP_GROUP_INSTR_OFFSETS
	.align		4
.L_29:
        /*0064*/ 	.byte	0x04, 0x28
        /*0066*/ 	.short	(.L_31 - .L_30)


	//   ....[0]....
.L_30:
        /*0068*/ 	.word	0x00000060


	//   ....[1]....
        /*006c*/ 	.word	0x00000090


	//   ....[2]....
        /*0070*/ 	.word	0x00000250


	//   ....[3]....
        /*0074*/ 	.word	0x00000480


	//   ....[4]....
        /*0078*/ 	.word	0x00000620


	//   ....[5]....
        /*007c*/ 	.word	0x00000780


	//----- nvinfo : EIATTR_REG_RECONFIG
	.align		4
.L_31:
        /*0080*/ 	.byte	0x01, 0x54
	.zero		2


	//----- nvinfo : EIATTR_SYSCALL_OFFSETS
	.align		4
        /*0084*/ 	.byte	0x04, 0x46
        /*0086*/ 	.short	(.L_33 - .L_32)


	//   ....[0]....
.L_32:
        /*0088*/ 	.word	0x00006d30


	//   ....[1]....
        /*008c*/ 	.word	0x00006e80


	//   ....[2]....
        /*0090*/ 	.word	0x00007310


	//   ....[3]....
        /*0094*/ 	.word	0x00007440


	//----- nvinfo : EIATTR_MBARRIER_INSTR_OFFSETS
	.align		4
.L_33:
        /*0098*/ 	.byte	0x04, 0x39
        /*009a*/ 	.short	(.L_35 - .L_34)


	//   ....[0]....
.L_34:
        /*009c*/ 	.word	0x000003f0
        /*00a0*/ 	.word	0x000000ff
        /*00a4*/ 	.word	0x0001c840
        /*00a8*/ 	.short	0x0100
        /*00aa*/ 	.byte	0x06
	.zero		1


	//   ....[1]....
        /*00ac*/ 	.word	0x00000400
        /*00b0*/ 	.word	0x000000ff
        /*00b4*/ 	.word	0x0001c860
        /*00b8*/ 	.short	0x0100
        /*00ba*/ 	.byte	0x06
	.zero		1


	//   ....[2]....
        /*00bc*/ 	.word	0x00000410
        /*00c0*/ 	.word	0x000000ff
        /*00c4*/ 	.word	0x0001c848
        /*00c8*/ 	.short	0x0100
        /*00ca*/ 	.byte	0x06
	.zero		1


	//   ....[3]....
        /*00cc*/ 	.word	0x00000420
        /*00d0*/ 	.word	0x000000ff
        /*00d4*/ 	.word	0x0001c868
        /*00d8*/ 	.short	0x0100
        /*00da*/ 	.byte	0x06
	.zero		1


	//   ....[4]....
        /*00dc*/ 	.word	0x00000430
        /*00e0*/ 	.word	0x000000ff
        /*00e4*/ 	.word	0x0001c850
        /*00e8*/ 	.short	0x0100
        /*00ea*/ 	.byte	0x06
	.zero		1


	//   ....[5]....
        /*00ec*/ 	.word	0x00000440
        /*00f0*/ 	.word	0x000000ff
        /*00f4*/ 	.word	0x0001c870
        /*00f8*/ 	.short	0x0100
        /*00fa*/ 	.byte	0x06
	.zero		1


	//   ....[6]....
        /*00fc*/ 	.word	0x00000450
        /*0100*/ 	.word	0x000000ff
        /*0104*/ 	.word	0x0001c858
        /*0108*/ 	.short	0x0100
        /*010a*/ 	.byte	0x06
	.zero		1


	//   ....[7]....
        /*010c*/ 	.word	0x00000460
        /*0110*/ 	.word	0x000000ff
        /*0114*/ 	.word	0x0001c878
        /*0118*/ 	.short	0x0100
        /*011a*/ 	.byte	0x06
	.zero		1


	//   ....[8]....
        /*011c*/ 	.word	0x00000590
        /*0120*/ 	.word	0x000000ff
        /*0124*/ 	.word	0x0001c800
        /*0128*/ 	.short	0x0100
        /*012a*/ 	.byte	0x06
	.zero		1


	//   ....[9]....
        /*012c*/ 	.word	0x000005a0
        /*0130*/ 	.word	0x000000ff
        /*0134*/ 	.word	0x0001c820
        /*0138*/ 	.short	0x0100
        /*013a*/ 	.byte	0x06
	.zero		1


	//   ....[10]....
        /*013c*/ 	.word	0x000005b0
        /*0140*/ 	.word	0x000000ff
        /*0144*/ 	.word	0x0001c808
        /*0148*/ 	.short	0x0100
        /*014a*/ 	.byte	0x06
	.zero		1


	//   ....[11]....
        /*014c*/ 	.word	0x000005c0
        /*0150*/ 	.word	0x000000ff
        /*0154*/ 	.word	0x0001c828
        /*0158*/ 	.short	0x0100
        /*015a*/ 	.byte	0x06
	.zero		1


	//   ....[12]....
        /*015c*/ 	.word	0x000005d0
        /*0160*/ 	.word	0x000000ff
        /*0164*/ 	.word	0x0001c810
        /*0168*/ 	.short	0x0100
        /*016a*/ 	.byte	0x06
	.zero		1


	//   ....[13]....
        /*016c*/ 	.word	0x000005e0
        /*0170*/ 	.word	0x000000ff
        /*0174*/ 	.word	0x0001c830
        /*0178*/ 	.short	0x0100
        /*017a*/ 	.byte	0x06
	.zero		1


	//   ....[14]....
        /*017c*/ 	.word	0x000005f0
        /*0180*/ 	.word	0x000000ff
        /*0184*/ 	.word	0x0001c818
        /*0188*/ 	.short	0x0100
        /*018a*/ 	.byte	0x06
	.zero		1


	//   ....[15]....
        /*018c*/ 	.word	0x00000600
        /*0190*/ 	.word	0x000000ff
        /*0194*/ 	.word	0x0001c838
        /*0198*/ 	.short	0x0100
        /*019a*/ 	.byte	0x06
	.zero		1


	//   ....[16]....
        /*019c*/ 	.word	0x00000730
        /*01a0*/ 	.word	0x000000ff
        /*01a4*/ 	.word	0x0001c880
        /*01a8*/ 	.short	0x0100
        /*01aa*/ 	.byte	0x06
	.zero		1


	//   ....[17]....
        /*01ac*/ 	.word	0x00000740
        /*01b0*/ 	.word	0x000000ff
        /*01b4*/ 	.word	0x0001c890
        /*01b8*/ 	.short	0x0100
        /*01ba*/ 	.byte	0x06
	.zero		1


	//   ....[18]....
        /*01bc*/ 	.word	0x00000750
        /*01c0*/ 	.word	0x000000ff
        /*01c4*/ 	.word	0x0001c888
        /*01c8*/ 	.short	0x0100
        /*01ca*/ 	.byte	0x06
	.zero		1


	//   ....[19]....
        /*01cc*/ 	.word	0x00000760
        /*01d0*/ 	.word	0x000000ff
        /*01d4*/ 	.word	0x0001c898
        /*01d8*/ 	.short	0x0100
        /*01da*/ 	.byte	0x06
	.zero		1


	//   ....[20]....
        /*01dc*/ 	.word	0x000008c0
        /*01e0*/ 	.word	0x000000ff
        /*01e4*/ 	.word	0x0001c8a0
        /*01e8*/ 	.short	0x0100
        /*01ea*/ 	.byte	0x06
	.zero		1


	//   ....[21]....
        /*01ec*/ 	.word	0x000008d0
        /*01f0*/ 	.word	0x000000ff
        /*01f4*/ 	.word	0x0001c8a8
        /*01f8*/ 	.short	0x0100
        /*01fa*/ 	.byte	0x06
	.zero		1


	//   ....[22]....
        /*01fc*/ 	.word	0x000008e0
        /*0200*/ 	.word	0x000000ff
        /*0204*/ 	.word	0x0001c8b0
        /*0208*/ 	.short	0x0100
        /*020a*/ 	.byte	0x06
	.zero		1


	//   ....[23]....
        /*020c*/ 	.word	0x000008f0
        /*0210*/ 	.word	0x000000ff
        /*0214*/ 	.word	0x0001c8b8
        /*0218*/ 	.short	0x0100
        /*021a*/ 	.byte	0x06
	.zero		1


	//   ....[24]....
        /*021c*/ 	.word	0x000009f0
        /*0220*/ 	.word	0x000000ff
        /*0224*/ 	.word	0x0001c8d0
        /*0228*/ 	.short	0x0100
        /*022a*/ 	.byte	0x06
	.zero		1


	//   ....[25]....
        /*022c*/ 	.word	0x00000a00
        /*0230*/ 	.word	0x000000ff
        /*0234*/ 	.word	0x0001c8d8
        /*0238*/ 	.short	0x0100
        /*023a*/ 	.byte	0x06
	.zero		1


	//   ....[26]....
        /*023c*/ 	.word	0x00000df0
        /*0240*/ 	.word	0x000000ff
        /*0244*/ 	.word	0x0001c840
        /*0248*/ 	.short	0x010a
        /*024a*/ 	.byte	0x08
	.zero		1


	//   ....[27]....
        /*024c*/ 	.word	0x00000e30
        /*0250*/ 	.word	0x000000ff
        /*0254*/ 	.word	0x0001c848
        /*0258*/ 	.short	0x010a
        /*025a*/ 	.byte	0x08
	.zero		1


	//   ....[28]....
        /*025c*/ 	.word	0x00001280
        /*0260*/ 	.word	0x000000ff
        /*0264*/ 	.word	0x0001c800
        /*0268*/ 	.short	0x010a
        /*026a*/ 	.byte	0x0e
	.zero		1


	//   ....[29]....
        /*026c*/ 	.word	0x000014e0
        /*0270*/ 	.word	0x000000ff
        /*0274*/ 	.word	0x0001c800
        /*0278*/ 	.short	0x010a
        /*027a*/ 	.byte	0x10
	.zero		1


	//   ....[30]....
        /*027c*/ 	.word	0x000020c0
        /*0280*/ 	.word	0x000000ff
        /*0284*/ 	.word	0x00000000
        /*0288*/ 	.short	0x010a
        /*028a*/ 	.byte	0x0f
	.zero		1


	//   ....[31]....
        /*028c*/ 	.word	0x00002690
        /*0290*/ 	.word	0x000000ff
        /*0294*/ 	.word	0x00000000
        /*0298*/ 	.short	0x0101
        /*029a*/ 	.byte	0x10
	.zero		1


	//   ....[32]....
        /*029c*/ 	.word	0x00004aa0
        /*02a0*/ 	.word	0x000000ff
        /*02a4*/ 	.word	0x0001c8a0
        /*02a8*/ 	.short	0x010a
        /*02aa*/ 	.byte	0x0e
	.zero		1


	//   ....[33]....
        /*02ac*/ 	.word	0x00004d90
        /*02b0*/ 	.word	0x000000ff
        /*02b4*/ 	.word	0x0001c8a0
        /*02b8*/ 	.short	0x0101
        /*02ba*/ 	.byte	0x0e
	.zero		1


	//   ....[34]....
        /*02bc*/ 	.word	0x00005240
        /*02c0*/ 	.word	0x000000ff
        /*02c4*/ 	.word	0x0001c890
        /*02c8*/ 	.short	0x010a
        /*02ca*/ 	.byte	0x0e
	.zero		1


	//   ....[35]....
        /*02cc*/ 	.word	0x00005280
        /*02d0*/ 	.word	0x000000ff
        /*02d4*/ 	.word	0x0001c880
        /*02d8*/ 	.short	0x0101
        /*02da*/ 	.byte	0x0e
	.zero		1


	//   ....[36]....
        /*02dc*/ 	.word	0x000052e0
        /*02e0*/ 	.word	0x000000ff
        /*02e4*/ 	.word	0x00000000
        /*02e8*/ 	.short	0x010a
        /*02ea*/ 	.byte	0x0e
	.zero		1


	//   ....[37]....
        /*02ec*/ 	.word	0x00005de0
        /*02f0*/ 	.word	0x000000ff
        /*02f4*/ 	.word	0x00000000
        /*02f8*/ 	.short	0x0101
        /*02fa*/ 	.byte	0x19
	.zero		1


	//   ....[38]....
        /*02fc*/ 	.word	0x00005e40
        /*0300*/ 	.word	0x000000ff
        /*0304*/ 	.word	0x0001c890
        /*0308*/ 	.short	0x010a
        /*030a*/ 	.byte	0x12
	.zero		1


	//   ....[39]....
        /*030c*/ 	.word	0x00006670
        /*0310*/ 	.word	0x000000ff
        /*0314*/ 	.word	0x0001c880
        /*0318*/ 	.short	0x0101
        /*031a*/ 	.byte	0x12
	.zero		1


	//   ....[40]....
        /*031c*/ 	.word	0x000067a0
        /*0320*/ 	.word	0x000000ff
        /*0324*/ 	.word	0x00000000
        /*0328*/ 	.short	0x0101
        /*032a*/ 	.byte	0x0e
	.zero		1


	//   ....[41]....
        /*032c*/ 	.word	0x00006850
        /*0330*/ 	.word	0x000000ff
        /*0334*/ 	.word	0x00000000
        /*0338*/ 	.short	0x0101
        /*033a*/ 	.byte	0x05
	.zero		1


	//   ....[42]....
        /*033c*/ 	.word	0x000069a0
        /*0340*/ 	.word	0x000000ff
        /*0344*/ 	.word	0x00000000
        /*0348*/ 	.short	0x0101
        /*034a*/ 	.byte	0x05
	.zero		1


	//   ....[43]....
        /*034c*/ 	.word	0x00006a10
        /*0350*/ 	.word	0x000000ff
        /*0354*/ 	.word	0x00000000
        /*0358*/ 	.short	0x0101
        /*035a*/ 	.byte	0x08
	.zero		1


	//   ....[44]....
        /*035c*/ 	.word	0x00006ac0
        /*0360*/ 	.word	0x000000ff
        /*0364*/ 	.word	0x0001c890
        /*0368*/ 	.short	0x010a
        /*036a*/ 	.byte	0x04
	.zero		1


	//   ....[45]....
        /*036c*/ 	.word	0x00006b80
        /*0370*/ 	.word	0x000000ff
        /*0374*/ 	.word	0x0001c890
        /*0378*/ 	.short	0x010a
        /*037a*/ 	.byte	0x06
	.zero		1


	//   ....[46]....
        /*037c*/ 	.word	0x00006c10
        /*0380*/ 	.word	0x000000ff
        /*0384*/ 	.word	0x0001c8a0
        /*0388*/ 	.short	0x010a
        /*038a*/ 	.byte	0x04
	.zero		1


	//   ....[47]....
        /*038c*/ 	.word	0x00007700
        /*0390*/ 	.word	0x000000ff
        /*0394*/ 	.word	0x0001c8a0
        /*0398*/ 	.short	0x0101
        /*039a*/ 	.byte	0x24
	.zero		1


	//   ....[48]....
        /*039c*/ 	.word	0x000078b0
        /*03a0*/ 	.word	0x000000ff
        /*03a4*/ 	.word	0x0001c880
        /*03a8*/ 	.short	0x010a
        /*03aa*/ 	.byte	0x0d
	.zero		1


	//   ....[49]....
        /*03ac*/ 	.word	0x00007a50
        /*03b0*/ 	.word	0x000000ff
        /*03b4*/ 	.word	0x0001c880
        /*03b8*/ 	.short	0x010a
        /*03ba*/ 	.byte	0x06
	.zero		1


	//   ....[50]....
        /*03bc*/ 	.word	0x00007b40
        /*03c0*/ 	.word	0x000000ff
        /*03c4*/ 	.word	0x00000000
        /*03c8*/ 	.short	0x0101
        /*03ca*/ 	.byte	0x06
	.zero		1


	//   ....[51]....
        /*03cc*/ 	.word	0x00007d60
        /*03d0*/ 	.word	0x000000ff
        /*03d4*/ 	.word	0x00000000
        /*03d8*/ 	.short	0x0101
        /*03da*/ 	.byte	0x04
	.zero		1


	//   ....[52]....
        /*03dc*/ 	.word	0x00007e60
        /*03e0*/ 	.word	0x00000004
        /*03e4*/ 	.word	0x0001c860
        /*03e8*/ 	.short	0x010a
        /*03ea*/ 	.byte	0x3f
	.zero		1


	//   ....[53]....
        /*03ec*/ 	.word	0x000080b0
        /*03f0*/ 	.word	0x00000005
        /*03f4*/ 	.word	0x0001c820
        /*03f8*/ 	.short	0x010a
        /*03fa*/ 	.byte	0x3f
	.zero		1


	//   ....[54]....
        /*03fc*/ 	.word	0x00008380
        /*0400*/ 	.word	0x00000005
        /*0404*/ 	.word	0x0001c860
        /*0408*/ 	.short	0x010a
        /*040a*/ 	.byte	0x3f
	.zero		1


	//   ....[55]....
        /*040c*/ 	.word	0x00008600
        /*0410*/ 	.word	0x00000006
        /*0414*/ 	.word	0x0001c860
        /*0418*/ 	.short	0x010a
        /*041a*/ 	.byte	0x3f
	.zero		1


	//   ....[56]....
        /*041c*/ 	.word	0x000088c0
        /*0420*/ 	.word	0x00000006
        /*0424*/ 	.word	0x0001c820
        /*0428*/ 	.short	0x010a
        /*042a*/ 	.byte	0x3f
	.zero		1


	//   ....[57]....
        /*042c*/ 	.word	0x00008bc0
        /*0430*/ 	.word	0x00000006
        /*0434*/ 	.word	0x0001c860
        /*0438*/ 	.short	0x010a
        /*043a*/ 	.byte	0x3f
	.zero		1


	//   ....[58]....
        /*043c*/ 	.word	0x00008ee0
        /*0440*/ 	.word	0x00000006
        /*0444*/ 	.word	0x0001c820
        /*0448*/ 	.short	0x010a
        /*044a*/ 	.byte	0x3f
	.zero		1


	//   ....[59]....
        /*044c*/ 	.word	0x000092d0
        /*0450*/ 	.word	0x00000006
        /*0454*/ 	.word	0x0001c820
        /*0458*/ 	.short	0x010a
        /*045a*/ 	.byte	0x3f
	.zero		1


	//   ....[60]....
        /*045c*/ 	.word	0x000096b0
        /*0460*/ 	.word	0x00000003
        /*0464*/ 	.word	0x0001c840
        /*0468*/ 	.short	0x010a
        /*046a*/ 	.byte	0x3f
	.zero		1


	//   ....[61]....
        /*046c*/ 	.word	0x00009710
        /*0470*/ 	.word	0x00000005
        /*0474*/ 	.word	0x0001c848
        /*0478*/ 	.short	0x010a
        /*047a*/ 	.byte	0x3f
	.zero		1


	//   ....[62]....
        /*047c*/ 	.word	0x00009770
        /*0480*/ 	.word	0x00000003
        /*0484*/ 	.word	0x0001c800
        /*0488*/ 	.short	0x010a
        /*048a*/ 	.byte	0x3f
	.zero		1


	//   ....[63]....
        /*048c*/ 	.word	0x000097d0
        /*0490*/ 	.word	0x00000003
        /*0494*/ 	.word	0x0001c800
        /*0498*/ 	.short	0x010a
        /*049a*/ 	.byte	0x3f
	.zero		1


	//   ....[64]....
        /*049c*/ 	.word	0x00009830
        /*04a0*/ 	.word	0x00000003
        /*04a4*/ 	.word	0x00000000
        /*04a8*/ 	.short	0x010a
        /*04aa*/ 	.byte	0x3f
	.zero		1


	//   ....[65]....
        /*04ac*/ 	.word	0x00009890
        /*04b0*/ 	.word	0x00000042
        /*04b4*/ 	.word	0x0001c8a0
        /*04b8*/ 	.short	0x010a
        /*04ba*/ 	.byte	0x3f
	.zero		1


	//   ....[66]....
        /*04bc*/ 	.word	0x000098f0
        /*04c0*/ 	.word	0x00000003
        /*04c4*/ 	.word	0x0001c890
        /*04c8*/ 	.short	0x010a
        /*04ca*/ 	.byte	0x3f
	.zero		1


	//   ....[67]....
        /*04cc*/ 	.word	0x00009950
        /*04d0*/ 	.word	0x00000003
        /*04d4*/ 	.word	0x00000000
        /*04d8*/ 	.short	0x010a
        /*04da*/ 	.byte	0x3f
	.zero		1


	//   ....[68]....
        /*04dc*/ 	.word	0x000099b0
        /*04e0*/ 	.word	0x00000003
        /*04e4*/ 	.word	0x0001c890
        /*04e8*/ 	.short	0x010a
        /*04ea*/ 	.byte	0x3f
	.zero		1


	//   ....[69]....
        /*04ec*/ 	.word	0x00009a10
        /*04f0*/ 	.word	0x00000003
        /*04f4*/ 	.word	0x0001c890
        /*04f8*/ 	.short	0x010a
        /*04fa*/ 	.byte	0x3f
	.zero		1


	//   ....[70]....
        /*04fc*/ 	.word	0x00009a70
        /*0500*/ 	.word	0x00000003
        /*0504*/ 	.word	0x0001c890
        /*0508*/ 	.short	0x010a
        /*050a*/ 	.byte	0x3f
	.zero		1


	//   ....[71]....
        /*050c*/ 	.word	0x00009ad0
        /*0510*/ 	.word	0x00000003
        /*0514*/ 	.word	0x0001c8a0
        /*0518*/ 	.short	0x010a
        /*051a*/ 	.byte	0x3f
	.zero		1


	//   ....[72]....
        /*051c*/ 	.word	0x00009b30
        /*0520*/ 	.word	0x00000003
        /*0524*/ 	.word	0x0001c880
        /*0528*/ 	.short	0x010a
        /*052a*/ 	.byte	0x3f
	.zero		1


	//   ....[73]....
        /*052c*/ 	.word	0x00009b90
        /*0530*/ 	.word	0x00000003
        /*0534*/ 	.word	0x0001c880
        /*0538*/ 	.short	0x010a
        /*053a*/ 	.byte	0x3f
	.zero		1


	//   ....[74]....
        /*053c*/ 	.word	0x00009be0
        /*0540*/ 	.word	0x00000004
        /*0544*/ 	.word	0x0001c860
        /*0548*/ 	.short	0x010a
        /*054a*/ 	.byte	0x3f
	.zero		1


	//   ....[75]....
        /*054c*/ 	.word	0x00009c30
        /*0550*/ 	.word	0x00000005
        /*0554*/ 	.word	0x0001c820
        /*0558*/ 	.short	0x010a
        /*055a*/ 	.byte	0x3f
	.zero		1


	//   ....[76]....
        /*055c*/ 	.word	0x00009c80
        /*0560*/ 	.word	0x00000005
        /*0564*/ 	.word	0x0001c860
        /*0568*/ 	.short	0x010a
        /*056a*/ 	.byte	0x3f
	.zero		1


	//   ....[77]....
        /*056c*/ 	.word	0x00009cd0
        /*0570*/ 	.word	0x00000006
        /*0574*/ 	.word	0x0001c860
        /*0578*/ 	.short	0x010a
        /*057a*/ 	.byte	0x3f
	.zero		1


	//   ....[78]....
        /*057c*/ 	.word	0x00009d20
        /*0580*/ 	.word	0x00000006
        /*0584*/ 	.word	0x0001c820
        /*0588*/ 	.short	0x010a
        /*058a*/ 	.byte	0x3f
	.zero		1


	//   ....[79]....
        /*058c*/ 	.word	0x00009d70
        /*0590*/ 	.word	0x00000006
        /*0594*/ 	.word	0x0001c860
        /*0598*/ 	.short	0x010a
        /*059a*/ 	.byte	0x3f
	.zero		1


	//   ....[80]....
        /*059c*/ 	.word	0x00009dc0
        /*05a0*/ 	.word	0x00000006
        /*05a4*/ 	.word	0x0001c820
        /*05a8*/ 	.short	0x010a
        /*05aa*/ 	.byte	0x3f
	.zero		1


	//   ....[81]....
        /*05ac*/ 	.word	0x00009e10
        /*05b0*/ 	.word	0x00000006
        /*05b4*/ 	.word	0x0001c820
        /*05b8*/ 	.short	0x010a
        /*05ba*/ 	.byte	0x3f
	.zero		1


	//----- nvinfo : EIATTR_NUM_MBARRIERS
	.align		4
.L_35:
        /*05bc*/ 	.byte	0x03, 0x38
        /*05be*/ 	.short	0x001a


	//----- nvinfo : EIATTR_EXIT_INSTR_OFFSETS
	.align		4
        /*05c0*/ 	.byte	0x04, 0x1c
        /*05c2*/ 	.short	(.L_37 - .L_36)


	//   ....[0]....
.L_36:
        /*05c4*/ 	.word	0x00000aa0


	//   ....[1]....
        /*05c8*/ 	.word	0x00007710


	//   ....[2]....
        /*05cc*/ 	.word	0x00007770


	//   ....[3]....
        /*05d0*/ 	.word	0x00007d70


	//   ....[4]....
        /*05d4*/ 	.word	0x00008db0


	//   ....[5]....
        /*05d8*/ 	.word	0x00009690


	//----- nvinfo : EIATTR_MAX_THREADS
	.align		4
.L_37:
        /*05dc*/ 	.byte	0x04, 0x05
        /*05de*/ 	.short	(.L_39 - .L_38)
.L_38:
        /*05e0*/ 	.word	0x00000180
        /*05e4*/ 	.word	0x00000001
        /*05e8*/ 	.word	0x00000001


	//----- nvinfo : EIATTR_CRS_STACK_SIZE
	.align		4
.L_39:
        /*05ec*/ 	.byte	0x04, 0x1e
        /*05ee*/ 	.short	(.L_41 - .L_40)
.L_40:
        /*05f0*/ 	.word	0x00000000


	//----- nvinfo : EIATTR_CBANK_PARAM_SIZE
	.align		4
.L_41:
        /*05f4*/ 	.byte	0x03, 0x19
        /*05f6*/ 	.short	0x0ef0


	//----- nvinfo : EIATTR_PARAM_CBANK
	.align		4
        /*05f8*/ 	.byte	0x04, 0x0a
        /*05fa*/ 	.short	(.L_43 - .L_42)
	.align		4
.L_42:
        /*05fc*/ 	.word	index@(.nv.constant0._ZN7cutlass13device_kernelINS_4fmha6kernel28FmhaKernelTmaWarpSpecializedINS1_10collective33FmhaBwdMainloopTmaWarpSpecializedINS_6half_tEfN4cute5tupleIJNS7_1CILi128EEESA_NS9_ILi32EEEEEENS4_16FusionBwdAdapterINS4_13DefaultFusionEEEJEEENS4_17FmhaBwdEpilogueKVIS6_fNS8_IJNS9_ILi64EEESB_SA_EEEEENS2_23TileSchedulerBwdAdapterINS2_23IndividualTileSchedulerEEEJEEEEEvNT_6ParamsE)
        /*0600*/ 	.short	0x0210
        /*0602*/ 	.short	0x0ef0


	//----- nvinfo : EIATTR_SW_WAR
	.align		4
.L_43:
        /*0604*/ 	.byte	0x04, 0x36
        /*0606*/ 	.short	(.L_45 - .L_44)
.L_44:
        /*0608*/ 	.word	0x00000008
.L_45:


//--------------------- .nv.callgraph             --------------------------
	.section	.nv.callgraph,"",@"SHT_CUDA_CALLGRAPH"
	.align	4
	.sectionentsize	8
	.align		4
        /*0000*/ 	.word	0x00000000
	.align		4
        /*0004*/ 	.word	0xffffffff
	.align		4
        /*0008*/ 	.word	index@(_ZN7cutlass13device_kernelINS_4fmha6kernel28FmhaKernelTmaWarpSpecializedINS1_10collective33FmhaBwdMainloopTmaWarpSpecializedINS_6half_tEfN4cute5tupleIJNS7_1CILi128EEESA_NS9_ILi32EEEEEENS4_16FusionBwdAdapterINS4_13DefaultFusionEEEJEEENS4_17FmhaBwdEpilogueKVIS6_fNS8_IJNS9_ILi64EEESB_SA_EEEEENS2_23TileSchedulerBwdAdapterINS2_23IndividualTileSchedulerEEEJEEEEEvNT_6ParamsE)
	.align		4
        /*000c*/ 	.word	index@(__assertfail)
	.align		4
        /*0010*/ 	.word	0x00000000
	.align		4
        /*0014*/ 	.word	0xfffffffe
	.align		4
        /*0018*/ 	.word	0x00000000
	.align		4
        /*001c*/ 	.word	0xfffffffd
	.align		4
        /*0020*/ 	.word	0x00000000
	.align		4
        /*0024*/ 	.word	0xfffffffc


//--------------------- .nv.constant4             --------------------------
	.section	.nv.constant4,"a",@progbits
	.align	8
	.align		8
.nv.constant4:
        /*0000*/ 	.dword	__assertfail
	.align		8
        /*0008*/ 	.dword	__unnamed_1
	.align		8
        /*0010*/ 	.dword	_ZN39_INTERNAL_1bb45d9a_4_k_cu_d6d4950d_36294cuda3std3__45__cpo5beginE
	.align		8
        /*0018*/ 	.dword	_ZN39_INTERNAL_1bb45d9a_4_k_cu_d6d4950d_36294cuda3std3__45__cpo3endE
	.align		8
        /*0020*/ 	.dword	_ZN39_INTERNAL_1bb45d9a_4_k_cu_d6d4950d_36294cuda3std3__45__cpo6cbeginE
	.align		8
        /*0028*/ 	.dword	_ZN39_INTERNAL_1bb45d9a_4_k_cu_d6d4950d_36294cuda3std3__45__cpo4cendE
	.align		8
        /*0030*/ 	.dword	_ZN39_INTERNAL_1bb45d9a_4_k_cu_d6d4950d_36294cuda3std3__441_GLOBAL__N__1bb45d9a_4_k_cu_d6d4950d_36296ignoreE
	.align		8
        /*0038*/ 	.dword	_ZN39_INTERNAL_1bb45d9a_4_k_cu_d6d4950d_36294cuda3std3__419piecewise_constructE
	.align		8
        /*0040*/ 	.dword	_ZN39_INTERNAL_1bb45d9a_4_k_cu_d6d4950d_36294cuda3std3__48in_placeE
	.align		8
        /*0048*/ 	.dword	_ZN39_INTERNAL_1bb45d9a_4_k_cu_d6d4950d_36294cuda3std6ranges3__45__cpo4swapE
	.align		8
        /*0050*/ 	.dword	_ZN39_INTERNAL_1bb45d9a_4_k_cu_d6d4950d_36294cuda3std6ranges3__45__cpo9iter_moveE
	.align		8
        /*0058*/ 	.dword	_ZN39_INTERNAL_1bb45d9a_4_k_cu_d6d4950d_36294cute7productE
	.align		8
        /*0060*/ 	.dword	_ZN39_INTERNAL_1bb45d9a_4_k_cu_d6d4950d_36294cute1_E
	.align		8
        /*0068*/ 	.dword	$str$24
	.align		8
        /*0070*/ 	.dword	$str$25


//--------------------- .text._ZN7cutlass13device_kernelINS_4fmha6kernel28FmhaKernelTmaWarpSpecializedINS1_10collective33FmhaBwdMainloopTmaWarpSpecializedINS_6half_tEfN4cute5tupleIJNS7_1CILi128EEESA_NS9_ILi32EEEEEENS4_16FusionBwdAdapterINS4_13DefaultFusionEEEJEEENS4_17FmhaBwdEpilogueKVIS6_fNS8_IJNS9_ILi64EEESB_SA_EEEEENS2_23TileSchedulerBwdAdapterINS2_23IndividualTileSchedulerEEEJEEEEEvNT_6ParamsE --------------------------
	.section	.text._ZN7cutlass13device_kernelINS_4fmha6kernel28FmhaKernelTmaWarpSpecializedINS1_10collective33FmhaBwdMainloopTmaWarpSpecializedINS_6half_tEfN4cute5tupleIJNS7_1CILi128EEESA_NS9_ILi32EEEEEENS4_16FusionBwdAdapterINS4_13DefaultFusionEEEJEEENS4_17FmhaBwdEpilogueKVIS6_fNS8_IJNS9_ILi64EEESB_SA_EEEEENS2_23TileSchedulerBwdAdapterINS2_23IndividualTileSchedulerEEEJEEEEEvNT_6ParamsE,"ax",@progbits
	.align	128
.text._ZN7cutlass13device_kernelINS_4fmha6kernel28FmhaKernelTmaWarpSpecializedINS1_10collective33FmhaBwdMainloopTmaWarpSpecializedINS_6half_tEfN4cute5tupleIJNS7_1CILi128EEESA_NS9_ILi32EEEEEENS4_16FusionBwdAdapterINS4_13DefaultFusionEEEJEEENS4_17FmhaBwdEpilogueKVIS6_fNS8_IJNS9_ILi64EEESB_SA_EEEEENS2_23TileSchedulerBwdAdapterINS2_23IndividualTileSchedulerEEEJEEEEEvNT_6ParamsE:
        .type           _ZN7cutlass13device_kernelINS_4fmha6kernel28FmhaKernelTmaWarpSpecializedINS1_10collective33FmhaBwdMainloopTmaWarpSpecializedINS_6half_tEfN4cute5tupleIJNS7_1CILi128EEESA_NS9_ILi32EEEEEENS4_16FusionBwdAdapterINS4_13DefaultFusionEEEJEEENS4_17FmhaBwdEpilogueKVIS6_fNS8_IJNS9_ILi64EEESB_SA_EEEEENS2_23TileSchedulerBwdAdapterINS2_23IndividualTileSchedulerEEEJEEEEEvNT_6ParamsE,@function
        .size           _ZN7cutlass13device_kernelINS_4fmha6kernel28FmhaKernelTmaWarpSpecializedINS1_10collective33FmhaBwdMainloopTmaWarpSpecializedINS_6half_tEfN4cute5tupleIJNS7_1CILi128EEESA_NS9_ILi32EEEEEENS4_16FusionBwdAdapterINS4_13DefaultFusionEEEJEEENS4_17FmhaBwdEpilogueKVIS6_fNS8_IJNS9_ILi64EEESB_SA_EEEEENS2_23TileSchedulerBwdAdapterINS2_23IndividualTileSchedulerEEEJEEEEEvNT_6ParamsE,(.L_x_145 - _ZN7cutlass13device_kernelINS_4fmha6kernel28FmhaKernelTmaWarpSpecializedINS1_10collective33FmhaBwdMainloopTmaWarpSpecializedINS_6half_tEfN4cute5tupleIJNS7_1CILi128EEESA_NS9_ILi32EEEEEENS4_16FusionBwdAdapterINS4_13DefaultFusionEEEJEEENS4_17FmhaBwdEpilogueKVIS6_fNS8_IJNS9_ILi64EEESB_SA_EEEEENS2_23TileSchedulerBwdAdapterINS2_23IndividualTileSchedulerEEEJEEEEEvNT_6ParamsE)
        .other          _ZN7cutlass13device_kernelINS_4fmha6kernel28FmhaKernelTmaWarpSpecializedINS1_10collective33FmhaBwdMainloopTmaWarpSpecializedINS_6half_tEfN4cute5tupleIJNS7_1CILi128EEESA_NS9_ILi32EEEEEENS4_16FusionBwdAdapterINS4_13DefaultFusionEEEJEEENS4_17FmhaBwdEpilogueKVIS6_fNS8_IJNS9_ILi64EEESB_SA_EEEEENS2_23TileSchedulerBwdAdapterINS2_23IndividualTileSchedulerEEEJEEEEEvNT_6ParamsE,@"STO_CUDA_ENTRY STV_DEFAULT"
_ZN7cutlass13device_kernelINS_4fmha6kernel28FmhaKernelTmaWarpSpecializedINS1_10collective33FmhaBwdMainloopTmaWarpSpecializedINS_6half_tEfN4cute5tupleIJNS7_1CILi128EEESA_NS9_ILi32EEEEEENS4_16FusionBwdAdapterINS4_13DefaultFusionEEEJEEENS4_17FmhaBwdEpilogueKVIS6_fNS8_IJNS9_ILi64EEESB_SA_EEEEENS2_23TileSchedulerBwdAdapterINS2_23IndividualTileSchedulerEEEJEEEEEvNT_6ParamsE:
[----:B------:R-:W1:Y:S02]  /*0000*/  LDC R1, c[0x0][0x28] ;  /* 0x00000a00ff017b82 */ /* 0x000e640000000800 */
[----:B-1----:R-:W-:Y:S01]  /*0010*/  VIADD R1, R1, 0xffffff00 ;  /* 0xffffff0001017836 */ /* 0x002fe20000000000 */
[----:B------:R-:W1:Y:S01]  /*0020*/  S2R R0, SR_TID.X ;  /* 0x0000000000007919 */ /* 0x000e620000002100 */
[----:B------:R-:W-:Y:S01]  /*0030*/  ELECT P1, URZ, PT ;  /* 0x00000000003f782f */ /* 0x000fe20003820000 */
[----:B------:R-:W-:Y:S01]  /*0040*/  BSSY B0, `(.L_x_0) ;  /* 0x0000020000007945 */ /* 0x000fe20003800000 */
[----:B-1----:R-:W-:-:S05]  /*0050*/  SHF.R.U32.HI R2, RZ, 0x5, R0 ;  /* 0x00000005ff027819 */ /* 0x002fca0000011600 */
[----:B------:R-:W1:Y:S02]  /*0060*/  SHFL.IDX PT, R3, R2, RZ, 0x1f ;  /* 0x00001fff02037589 */ /* 0x000e6400000e0000 */
[----:B-1----:R-:W-:Y:S02]  /*0070*/  R2UR UR5, R3 ;  /* 0x00000000030572ca */ /* 0x002fe400000e0000 */
[----:B------:R-:W-:-:S06]  /*0080*/  SHF.R.U32.HI R3, RZ, 0x7, R0 ;  /* 0x00000007ff037819 */ /* 0x000fcc0000011600 */
[----:B------:R-:W1:Y:S05]  /*0090*/  SHFL.IDX PT, R3, R3, RZ, 0x1f ;  /* 0x00001fff03037589 */ /* 0x000e6a00000e0000 */
[----:B------:R-:W-:Y:S02]  /*00a0*/  USHF.R.S32.HI UR4, URZ, 0x1f, UR5 ;  /* 0x0000001f3f047899 */ /* 0x000fe40008011405 */
[----:B------:R-:W-:Y:S02]  /*00b0*/  ISETP.NE.OR P0, PT, RZ, UR5, !P1 ;  /* 0x00000005ff007c0c */ /* 0x000fe4000cf05670 */
[----:B------:R-:W-:-:S04]  /*00c0*/  ULEA.HI UR4, UR4, UR5, URZ, 0x2 ;  /* 0x0000000504047291 */ /* 0x000fc8000f8f103f */
[----:B------:R-:W-:-:S04]  /*00d0*/  ULOP3.LUT UR4, UR4, 0xfffffffc, URZ, 0xc0, !UPT ;  /* 0xfffffffc04047892 */ /* 0x000fc8000f8ec03f */
[----:B------:R-:W-:-:S03]  /*00e0*/  UIADD3 UR5, UR5, -UR4, URZ ;  /* 0x8000000405057290 */ /* 0x000fc6000fffe03f */
[----:B------:R-:W-:Y:S09]  /*00f0*/  @P0 BRA `(.L_x_1) ;  /* 0x0000000000500947 */ /* 0x000ff20003800000 */
[----:B------:R-:W-:Y:S02]  /*0100*/  ULDC.64 UR6, c[0x0][0x198] ;  /* 0x0000660000067ab9 */ /* 0x000fe40000000a00 */
[----:B------:R-:W-:Y:S02]  /*0110*/  UIADD3 UR8, UP0, UR6, 0xf0, URZ ;  /* 0x000000f006087890 */ /* 0x000fe4000ff1e03f */
[----:B------:R-:W-:Y:S02]  /*0120*/  UIADD3 UR10, UP1, UR6, 0x1f0, URZ ;  /* 0x000001f0060a7890 */ /* 0x000fe4000ff3e03f */
[----:B------:R-:W-:Y:S02]  /*0130*/  UIADD3 UR12, UP2, UR6, 0x2f0, URZ ;  /* 0x000002f0060c7890 */ /* 0x000fe4000ff5e03f */
[----:B------:R-:W-:Y:S02]  /*0140*/  UIADD3 UR14, UP3, UR6, 0x3f0, URZ ;  /* 0x000003f0060e7890 */ /* 0x000fe4000ff7e03f */
[----:B------:R-:W-:-:S02]  /*0150*/  UIADD3 UR16, UP4, UR6, 0x5f0, URZ ;  /* 0x000005f006107890 */ /* 0x000fc4000ff9e03f */
[----:B------:R-:W-:Y:S02]  /*0160*/  UIADD3.X UR9, URZ, UR7, URZ, UP0, !UPT ;  /* 0x000000073f097290 */ /* 0x000fe400087fe43f */
[----:B------:R-:W-:Y:S02]  /*0170*/  UIADD3 UR6, UP5, UR6, 0x4f0, URZ ;  /* 0x000004f006067890 */ /* 0x000fe4000ffbe03f */
[----:B------:R-:W-:Y:S02]  /*0180*/  UIADD3.X UR11, URZ, UR7, URZ, UP1, !UPT ;  /* 0x000000073f0b7290 */ /* 0x000fe40008ffe43f */
[----:B------:R-:W-:Y:S02]  /*0190*/  UIADD3.X UR13, URZ, UR7, URZ, UP2, !UPT ;  /* 0x000000073f0d7290 */ /* 0x000fe400097fe43f */
[----:B------:R-:W-:Y:S01]  /*01a0*/  UIADD3.X UR15, URZ, UR7, URZ, UP3, !UPT ;  /* 0x000000073f0f7290 */ /* 0x000fe20009ffe43f */
[----:B------:R2:W-:Y:S01]  /*01b0*/  UTMACCTL.PF [UR8] ;  /* 0x00000000080079b9 */ /* 0x0005e20008040000 */
[----:B------:R-:W-:-:S03]  /*01c0*/  UIADD3.X UR17, URZ, UR7, URZ, UP4, !UPT ;  /* 0x000000073f117290 */ /* 0x000fc6000a7fe43f */
[----:B------:R2:W-:Y:S01]  /*01d0*/  UTMACCTL.PF [UR10] ;  /* 0x000000000a0079b9 */ /* 0x0005e20008040000 */
[----:B------:R-:W-:Y:S01]  /*01e0*/  UIADD3.X UR7, URZ, UR7, URZ, UP5, !UPT ;  /* 0x000000073f077290 */ /* 0x000fe2000affe43f */
[----:B------:R2:W-:Y:S02]  /*01f0*/  UTMACCTL.PF [UR12] ;  /* 0x000000000c0079b9 */ /* 0x0005e40008040000 */
[----:B------:R2:W-:Y:S02]  /*0200*/  UTMACCTL.PF [UR14] ;  /* 0x000000000e0079b9 */ /* 0x0005e40008040000 */
[----:B------:R2:W-:Y:S04]  /*0210*/  UTMACCTL.PF [UR16] ;  /* 0x00000000100079b9 */ /* 0x0005e80008040000 */
[----:B------:R2:W-:Y:S02]  /*0220*/  UTMACCTL.PF [UR6] ;  /* 0x00000000060079b9 */ /* 0x0005e40008040000 */
[----:B--2---:R-:W-:Y:S01]  /*0230*/  NOP ;  /* 0x0000000000007918 */ /* 0x004fe20000000000 */
.L_x_1:
[----:B------:R-:W-:Y:S05]  /*0240*/  BSYNC B0 ;  /* 0x0000000000007941 */ /* 0x000fea0003800000 */
.L_x_0:
[----:B------:R-:W2:Y:S01]  /*0250*/  SHFL.IDX PT, R4, R2, RZ, 0x1f ;  /* 0x00001fff02047589 */ /* 0x000ea200000e0000 */
[----:B-1----:R-:W-:Y:S01]  /*0260*/  R2UR UR12, R3 ;  /* 0x00000000030c72ca */ /* 0x002fe200000e0000 */
[----:B------:R-:W-:-:S12]  /*0270*/  UISETP.NE.AND UP0, UPT, UR5, 0x1, UPT ;  /* 0x000000010500788c */ /* 0x000fd8000bf05270 */
[----:B------:R-:W-:Y:S02]  /*0280*/  UIADD3 UR37, UR12, -0x1, URZ ;  /* 0xffffffff0c257890 */ /* 0x000fe4000fffe03f */
[----:B------:R-:W-:Y:S02]  /*0290*/  ULOP3.LUT UP2, URZ, UR12, UR5, URZ, 0xfc, !UPT ;  /* 0x000000050c3f7292 */ /* 0x000fe4000f84fc3f */
[----:B------:R-:W-:Y:S02]  /*02a0*/  UISETP.EQ.AND UP1, UPT, UR12, URZ, !UP0 ;  /* 0x0000003f0c00728c */ /* 0x000fe4000c722270 */
[----:B------:R-:W-:Y:S02]  /*02b0*/  UISETP.GE.U32.AND UP3, UPT, UR37, 0x4, UPT ;  /* 0x000000042500788c */ /* 0x000fe4000bf66070 */
[----:B------:R-:W-:Y:S01]  /*02c0*/  USEL UR7, URZ, 0x2, UP2 ;  /* 0x000000023f077887 */ /* 0x000fe20009000000 */
[----:B--2---:R-:W-:Y:S01]  /*02d0*/  ISETP.NE.AND P0, PT, R4, RZ, PT ;  /* 0x000000ff0400720c */ /* 0x004fe20003f05270 */
[----:B------:R-:W-:-:S02]  /*02e0*/  USEL UR4, URZ, 0x1, !UP1 ;  /* 0x000000013f047887 */ /* 0x000fc4000c800000 */
[----:B------:R-:W-:Y:S02]  /*02f0*/  USEL UR7, UR7, 0x1, UP3 ;  /* 0x0000000107077887 */ /* 0x000fe40009800000 */
[----:B------:R-:W-:-:S08]  /*0300*/  USEL UR4, UR4, 0x2, UP3 ;  /* 0x0000000204047887 */ /* 0x000fd00009800000 */
[----:B------:R-:W-:Y:S05]  /*0310*/  @P0 BRA `(.L_x_2) ;  /* 0x0000000000580947 */ /* 0x000fea0003800000 */
[----:B------:R-:W1:Y:S01]  /*0320*/  S2UR UR8, SR_CgaCtaId ;  /* 0x00000000000879c3 */ /* 0x000e620000008800 */
[----:B------:R-:W-:Y:S01]  /*0330*/  UMOV UR6, 0x400 ;  /* 0x0000040000067882 */ /* 0x000fe20000000000 */
[----:B------:R-:W-:Y:S01]  /*0340*/  UMOV UR9, 0x1 ;  /* 0x0000000100097882 */ /* 0x000fe20000000000 */
[----:B------:R-:W-:Y:S01]  /*0350*/  UMOV UR10, 0x80 ;  /* 0x00000080000a7882 */ /* 0x000fe20000000000 */
[----:B------:R-:W-:Y:S01]  /*0360*/  ELECT P0, URZ, PT ;  /* 0x00000000003f782f */ /* 0x000fe20003800000 */
[----:B------:R-:W-:-:S04]  /*0370*/  UIADD3 UR10, -UR10, 0x100000, URZ ;  /* 0x001000000a0a7890 */ /* 0x000fc8000fffe13f */
[----:B------:R-:W-:Y:S02]  /*0380*/  USHF.L.U32 UR11, UR10, 0xb, URZ ;  /* 0x0000000b0a0b7899 */ /* 0x000fe4000800063f */
[----:B------:R-:W-:Y:S02]  /*0390*/  USHF.L.U32 UR10, UR10, 0x1, URZ ;  /* 0x000000010a0a7899 */ /* 0x000fe4000800063f */
[----:B-1----:R-:W-:Y:S02]  /*03a0*/  ULEA UR6, UR8, UR6, 0x18 ;  /* 0x0000000608067291 */ /* 0x002fe4000f8ec03f */
[----:B------:R-:W-:-:S04]  /*03b0*/  UIADD3 UR8, -UR9, 0x100000, URZ ;  /* 0x0010000009087890 */ /* 0x000fc8000fffe13f */
[----:B------:R-:W-:Y:S02]  /*03c0*/  USHF.L.U32 UR9, UR8, 0xb, URZ ;  /* 0x0000000b08097899 */ /* 0x000fe4000800063f */
[----:B------:R-:W-:Y:S01]  /*03d0*/  USHF.L.U32 UR8, UR8, 0x1, URZ ;  /* 0x0000000108087899 */ /* 0x000fe2000800063f */
[----:B------:R-:W1:Y:S11]  /*03e0*/  FENCE.VIEW.ASYNC.S ;  /* 0x00000000000073c6 */ /* 0x000e760000000000 */
[----:B-1----:R1:W2:Y:S01]  /*03f0*/  SYNCS.EXCH.64 URZ, [UR6+0x1c840], UR8 ;  /* 0x01c84008063f75b2 */ /* 0x0022a20008000100 */
[----:B------:R1:W3:Y:S01]  /*0400*/  SYNCS.EXCH.64 URZ, [UR6+0x1c860], UR10 ;  /* 0x01c8600a063f75b2 */ /* 0x0002e20008000100 */
[----:B------:R1:W4:Y:S01]  /*0410*/  SYNCS.EXCH.64 URZ, [UR6+0x1c848], UR8 ;  /* 0x01c84808063f75b2 */ /* 0x0003220008000100 */
[----:B------:R1:W1:Y:S01]  /*0420*/  SYNCS.EXCH.64 URZ, [UR6+0x1c868], UR10 ;  /* 0x01c8680a063f75b2 */ /* 0x0002620008000100 */
[----:B------:R1:W1:Y:S01]  /*0430*/  SYNCS.EXCH.64 URZ, [UR6+0x1c850], UR8 ;  /* 0x01c85008063f75b2 */ /* 0x0002620008000100 */
[----:B------:R1:W1:Y:S01]  /*0440*/  SYNCS.EXCH.64 URZ, [UR6+0x1c870], UR10 ;  /* 0x01c8700a063f75b2 */ /* 0x0002620008000100 */
[----:B------:R1:W1:Y:S01]  /*0450*/  SYNCS.EXCH.64 URZ, [UR6+0x1c858], UR8 ;  /* 0x01c85808063f75b2 */ /* 0x0002620008000100 */
[----:B------:R1:W1:Y:S01]  /*0460*/  SYNCS.EXCH.64 URZ, [UR6+0x1c878], UR10 ;  /* 0x01c8780a063f75b2 */ /* 0x0002620008000100 */
[----:B------:R-:W-:Y:S01]  /*0470*/  NOP ;  /* 0x0000000000007918 */ /* 0x000fe20000000000 */
.L_x_2:
[----:B------:R-:W5:Y:S01]  /*0480*/  SHFL.IDX PT, R3, R2, RZ, 0x1f ;  /* 0x00001fff02037589 */ /* 0x000f6200000e0000 */
[----:B------:R-:W-:Y:S01]  /*0490*/  NOP ;  /* 0x0000000000007918 */ /* 0x000fe20000000000 */
[----:B-----5:R-:W-:-:S13]  /*04a0*/  ISETP.NE.AND P0, PT, R3, RZ, PT ;  /* 0x000000ff0300720c */ /* 0x020fda0003f05270 */
[----:B------:R-:W-:Y:S05]  /*04b0*/  @P0 BRA `(.L_x_3) ;  /* 0x0000000000580947 */ /* 0x000fea0003800000 */
[----:B-1----:R-:W1:Y:S01]  /*04c0*/  S2UR UR8, SR_CgaCtaId ;  /* 0x00000000000879c3 */ /* 0x002e620000008800 */
[----:B------:R-:W-:Y:S01]  /*04d0*/  UMOV UR6, 0x400 ;  /* 0x0000040000067882 */ /* 0x000fe20000000000 */
[----:B------:R-:W-:Y:S01]  /*04e0*/  UMOV UR10, 0x1 ;  /* 0x00000001000a7882 */ /* 0x000fe20000000000 */
[----:B------:R-:W-:Y:S01]  /*04f0*/  UMOV UR9, 0x100 ;  /* 0x0000010000097882 */ /* 0x000fe20000000000 */
[----:B------:R-:W-:-:S04]  /*0500*/  UIADD3 UR10, -UR10, 0x100000, URZ ;  /* 0x001000000a0a7890 */ /* 0x000fc8000fffe13f */
[----:B------:R-:W-:Y:S02]  /*0510*/  USHF.L.U32 UR11, UR10, 0xb, URZ ;  /* 0x0000000b0a0b7899 */ /* 0x000fe4000800063f */
[----:B------:R-:W-:Y:S01]  /*0520*/  USHF.L.U32 UR10, UR10, 0x1, URZ ;  /* 0x000000010a0a7899 */ /* 0x000fe2000800063f */
[----:B------:R-:W-:Y:S01]  /*0530*/  ELECT P0, URZ, PT ;  /* 0x00000000003f782f */ /* 0x000fe20003800000 */
[----:B-1----:R-:W-:Y:S02]  /*0540*/  ULEA UR6, UR8, UR6, 0x18 ;  /* 0x0000000608067291 */ /* 0x002fe4000f8ec03f */
[----:B------:R-:W-:-:S04]  /*0550*/  UIADD3 UR8, -UR9, 0x100000, URZ ;  /* 0x0010000009087890 */ /* 0x000fc8000fffe13f */
[----:B------:R-:W-:Y:S02]  /*0560*/  USHF.L.U32 UR9, UR8, 0xb, URZ ;  /* 0x0000000b08097899 */ /* 0x000fe4000800063f */
[----:B------:R-:W-:Y:S01]  /*0570*/  USHF.L.U32 UR8, UR8, 0x1, URZ ;  /* 0x0000000108087899 */ /* 0x000fe2000800063f */
[----:B------:R-:W1:Y:S03]  /*0580*/  FENCE.VIEW.ASYNC.S ;  /* 0x00000000000073c6 */ /* 0x000e660000000000 */
[----:B-1----:R1:W1:Y:S08]  /*0590*/  SYNCS.EXCH.64 URZ, [UR6+0x1c800], UR10 ;  /* 0x01c8000a063f75b2 */ /* 0x0022700008000100 */
[----:B------:R1:W1:Y:S01]  /*05a0*/  SYNCS.EXCH.64 URZ, [UR6+0x1c820], UR8 ;  /* 0x01c82008063f75b2 */ /* 0x0002620008000100 */
[----:B------:R1:W1:Y:S01]  /*05b0*/  SYNCS.EXCH.64 URZ, [UR6+0x1c808], UR10 ;  /* 0x01c8080a063f75b2 */ /* 0x0002620008000100 */
[----:B------:R1:W1:Y:S01]  /*05c0*/  SYNCS.EXCH.64 URZ, [UR6+0x1c828], UR8 ;  /* 0x01c82808063f75b2 */ /* 0x0002620008000100 */
[----:B------:R1:W1:Y:S01]  /*05d0*/  SYNCS.EXCH.64 URZ, [UR6+0x1c810], UR10 ;  /* 0x01c8100a063f75b2 */ /* 0x0002620008000100 */
[----:B------:R1:W1:Y:S01]  /*05e0*/  SYNCS.EXCH.64 URZ, [UR6+0x1c830], UR8 ;  /* 0x01c83008063f75b2 */ /* 0x0002620008000100 */
[----:B------:R1:W1:Y:S01]  /*05f0*/  SYNCS.EXCH.64 URZ, [UR6+0x1c818], UR10 ;  /* 0x01c8180a063f75b2 */ /* 0x0002620008000100 */
[----:B------:R1:W1:Y:S01]  /*0600*/  SYNCS.EXCH.64 URZ, [UR6+0x1c838], UR8 ;  /* 0x01c83808063f75b2 */ /* 0x0002620008000100 */
[----:B------:R-:W-:Y:S01]  /*0610*/  NOP ;  /* 0x0000000000007918 */ /* 0x000fe20000000000 */
.L_x_3:
        /* <DEDUP_REMOVED lines=21> */
[----:B------:R-:W-:Y:S01]  /*0770*/  NOP ;  /* 0x0000000000007918 */ /* 0x000fe20000000000 */
.L_x_4:
[----:B------:R-:W5:Y:S01]  /*0780*/  SHFL.IDX PT, R3, R2, RZ, 0x1f ;  /* 0x00001fff02037589 */ /* 0x000f6200000e0000 */
[----:B------:R-:W-:Y:S01]  /*0790*/  ELECT P0, URZ, PT ;  /* 0x00000000003f782f */ /* 0x000fe20003800000 */
[----:B------:R-:W-:Y:S01]  /*07a0*/  NOP ;  /* 0x0000000000007918 */ /* 0x000fe20000000000 */
[----:B-1----:R-:W-:Y:S02]  /*07b0*/  UMOV UR8, 0x80 ;  /* 0x0000008000087882 */ /* 0x002fe40000000000 */
[C---:B-----5:R-:W-:Y:S02]  /*07c0*/  ISETP.NE.OR P0, PT, R3.reuse, RZ, !P0 ;  /* 0x000000ff0300720c */ /* 0x060fe40004705670 */
[----:B------:R-:W-:-:S11]  /*07d0*/  ISETP.NE.AND P2, PT, R3, RZ, PT ;  /* 0x000000ff0300720c */ /* 0x000fd60003f45270 */
[----:B------:R-:W-:Y:S01]  /*07e0*/  VOTEU.ALL UP1, P0 ;  /* 0x00000000003f7886 */ /* 0x000fe20000020000 */
[----:B------:R-:W-:Y:S01]  /*07f0*/  VOTEU.ALL UP2, P0 ;  /* 0x00000000003f7886 */ /* 0x000fe20000040000 */
[----:B------:R-:W-:Y:S01]  /*0800*/  VOTEU.ALL UP3, P0 ;  /* 0x00000000003f7886 */ /* 0x000fe20000060000 */
[----:B------:R-:W-:Y:S01]  /*0810*/  VOTEU.ALL UP4, P0 ;  /* 0x00000000003f7886 */ /* 0x000fe20000080000 */
[----:B------:R-:W-:Y:S01]  /*0820*/  VOTEU.ALL UP5, P0 ;  /* 0x00000000003f7886 */ /* 0x000fe200000a0000 */
[----:B------:R-:W1:Y:S01]  /*0830*/  @!UP1 S2UR UR10, SR_CgaCtaId ;  /* 0x00000000000a99c3 */ /* 0x000e620000008800 */
[----:B------:R-:W-:Y:S01]  /*0840*/  @!UP1 UMOV UR6, 0x400 ;  /* 0x0000040000069882 */ /* 0x000fe20000000000 */
[----:B------:R-:W-:-:S04]  /*0850*/  @!UP1 UIADD3 UR8, -UR8, 0x100000, URZ ;  /* 0x0010000008089890 */ /* 0x000fc8000fffe13f */
[----:B------:R-:W-:Y:S02]  /*0860*/  @!UP1 USHF.L.U32 UR9, UR8, 0xb, URZ ;  /* 0x0000000b08099899 */ /* 0x000fe4000800063f */
[----:B------:R-:W-:Y:S02]  /*0870*/  @!UP1 USHF.L.U32 UR8, UR8, 0x1, URZ ;  /* 0x0000000108089899 */ /* 0x000fe4000800063f */
[----:B-1----:R-:W-:Y:S02]  /*0880*/  @!UP1 ULEA UR6, UR10, UR6, 0x18 ;  /* 0x000000060a069291 */ /* 0x002fe4000f8ec03f */
[----:B------:R-:W-:-:S04]  /*0890*/  UISETP.NE.AND UP1, UPT, UR37, URZ, UPT ;  /* 0x0000003f2500728c */ /* 0x000fc8000bf25270 */
[----:B------:R-:W-:Y:S01]  /*08a0*/  USEL UR22, URZ, 0x1, UP1 ;  /* 0x000000013f167887 */ /* 0x000fe20008800000 */
[----:B------:R-:W1:Y:S05]  /*08b0*/  FENCE.VIEW.ASYNC.S ;  /* 0x00000000000073c6 */ /* 0x000e6a0000000000 */
[----:B-1----:R1:W1:Y:S01]  /*08c0*/  @!UP2 SYNCS.EXCH.64 URZ, [UR6+0x1c8a0], UR8 ;  /* 0x01c8a008063fa5b2 */ /* 0x0022620008000100 */
[----:B------:R1:W1:Y:S01]  /*08d0*/  @!UP3 SYNCS.EXCH.64 URZ, [UR6+0x1c8a8], UR8 ;  /* 0x01c8a808063fb5b2 */ /* 0x0002620008000100 */
[----:B------:R1:W1:Y:S01]  /*08e0*/  @!UP4 SYNCS.EXCH.64 URZ, [UR6+0x1c8b0], UR8 ;  /* 0x01c8b008063fc5b2 */ /* 0x0002620008000100 */
[----:B------:R1:W1:Y:S01]  /*08f0*/  @!UP5 SYNCS.EXCH.64 URZ, [UR6+0x1c8b8], UR8 ;  /* 0x01c8b808063fd5b2 */ /* 0x0002620008000100 */
[----:B------:R-:W-:Y:S01]  /*0900*/  NOP ;  /* 0x0000000000007918 */ /* 0x000fe20000000000 */
[----:B------:R-:W-:Y:S05]  /*0910*/  @P2 BRA `(.L_x_5) ;  /* 0x0000000000402947 */ /* 0x000fea0003800000 */
[----:B-1----:R-:W1:Y:S01]  /*0920*/  S2UR UR8, SR_CgaCtaId ;  /* 0x00000000000879c3 */ /* 0x002e620000008800 */
        /* <DEDUP_REMOVED lines=12> */
[----:B-1----:R1:W1:Y:S01]  /*09f0*/  SYNCS.EXCH.64 URZ, [UR6+0x1c8d0], UR8 ;  /* 0x01c8d008063f75b2 */ /* 0x0022620008000100 */
[----:B------:R1:W1:Y:S01]  /*0a00*/  SYNCS.EXCH.64 URZ, [UR6+0x1c8d8], UR10 ;  /* 0x01c8d80a063f75b2 */ /* 0x0002620008000100 */
[----:B------:R-:W-:Y:S01]  /*0a10*/  NOP ;  /* 0x0000000000007918 */ /* 0x000fe20000000000 */
.L_x_5:
[----:B------:R-:W-:Y:S01]  /*0a20*/  ISETP.NE.AND P0, PT, RZ, UR12, PT ;  /* 0x0000000cff007c0c */ /* 0x000fe2000bf05270 */
[----:B------:R-:W-:Y:S01]  /*0a30*/  IMAD.U32 R2, RZ, RZ, UR5 ;  /* 0x00000005ff027e24 */ /* 0x000fe2000f8e00ff */
[----:B------:R-:W-:Y:S01]  /*0a40*/  NOP ;  /* 0x0000000000007918 */ /* 0x000fe20000000000 */
[----:B-1234-:R-:W-:Y:S03]  /*0a50*/  BAR.SYNC.DEFER_BLOCKING 0x0 ;  /* 0x0000000000007b1d */ /* 0x01efe60000010000 */
[----:B------:R-:W-:-:S07]  /*0a60*/  ISETP.EQ.AND P2, PT, R2, 0x1, P1 ;  /* 0x000000010200780c */ /* 0x000fce0000f42270 */
[----:B------:R-:W-:Y:S06]  /*0a70*/  @!P0 BRA `(.L_x_6) ;  /* 0x0000006c00288947 */ /* 0x000fec0003800000 */
[----:B------:R-:W-:-:S06]  /*0a80*/  UISETP.GT.U32.AND UP0, UPT, UR37, 0x3, UPT ;  /* 0x000000032500788c */ /* 0x000fcc000bf04070 */
[----:B------:R-:W-:-:S13]  /*0a90*/  PLOP3.LUT P0, PT, PT, PT, UP0, 0x80, 0x0 ;  /* 0x000000000000781c */ /* 0x000fda0003f0f008 */
[----:B------:R-:W-:Y:S05]  /*0aa0*/  @P0 EXIT ;  /* 0x000000000000094d */ /* 0x000fea0003800000 */
.L_x_7:
[----:B------:R-:W-:-:S08]  /*0ab0*/  NOP ;  /* 0x0000000000007918 */ /* 0x000fd00000000000 */
[----:B------:R-:W1:Y:S02]  /*0ac0*/  USETMAXREG.TRY_ALLOC.CTAPOOL UP0, 0xf0 ;  /* 0x000000f0000079c8 */ /* 0x000e640008000600 */
[----:B-1----:R-:W-:-:S13]  /*0ad0*/  PLOP3.LUT P0, PT, PT, PT, UP0, 0x80, 0x0 ;  /* 0x000000000000781c */ /* 0x002fda0003f0f008 */
[----:B------:R-:W-:Y:S05]  /*0ae0*/  @!P0 BRA `(.L_x_7) ;  /* 0xfffffffc00f08947 */ /* 0x000fea000383ffff */
[----:B------:R-:W-:Y:S01]  /*0af0*/  UISETP.NE.AND UP0, UPT, UR12, 0x1, UPT ;  /* 0x000000010c00788c */ /* 0x000fe2000bf05270 */
[----:B------:R-:W1:Y:S01]  /*0b00*/  S2UR UR42, SR_CTAID.X ;  /* 0x00000000002a79c3 */ /* 0x000e620000002500 */
[----:B------:R-:W-:Y:S01]  /*0b10*/  UMOV UR5, URZ ;  /* 0x0000003f00057c82 */ /* 0x000fe20008000000 */
[----:B------:R-:W-:-:S03]  /*0b20*/  UMOV UR21, URZ ;  /* 0x0000003f00157c82 */ /* 0x000fc60008000000 */
[----:B------:R-:W-:-:S13]  /*0b30*/  PLOP3.LUT P0, PT, PT, PT, UP0, 0x80, 0x0 ;  /* 0x000000000000781c */ /* 0x000fda0003f0f008 */
[----:B------:R-:W-:Y:S05]  /*0b40*/  @!P0 BRA `(.L_x_8) ;  /* 0x0000000000388947 */ /* 0x000fea0003800000 */
[----:B------:R-:W-:Y:S01]  /*0b50*/  UISETP.NE.AND UP0, UPT, UR12, 0x2, UPT ;  /* 0x000000020c00788c */ /* 0x000fe2000bf05270 */
[----:B------:R-:W-:-:S05]  /*0b60*/  UMOV UR21, 0x2 ;  /* 0x0000000200157882 */ /* 0x000fca0000000000 */
[----:B------:R-:W-:-:S13]  /*0b70*/  PLOP3.LUT P1, PT, PT, PT, UP0, 0x80, 0x0 ;  /* 0x000000000000781c */ /* 0x000fda0003f2f008 */
[----:B------:R-:W-:Y:S05]  /*0b80*/  @!P1 BRA `(.L_x_8) ;  /* 0x0000000000289947 */ /* 0x000fea0003800000 */
[----:B------:R-:W-:-:S06]  /*0b90*/  UISETP.NE.AND UP0, UPT, UR12, 0x3, UPT ;  /* 0x000000030c00788c */ /* 0x000fcc000bf05270 */
[----:B------:R-:W-:-:S13]  /*0ba0*/  PLOP3.LUT P1, PT, PT, PT, UP0, 0x80, 0x0 ;  /* 0x000000000000781c */ /* 0x000fda0003f2f008 */
[----:B------:R-:W-:Y:S05]  /*0bb0*/  @!P1 BRA `(.L_x_9) ;  /* 0x0000000000149947 */ /* 0x000fea0003800000 */
[----:B------:R-:W-:-:S11]  /*0bc0*/  UISETP.NE.AND UP0, UPT, UR12, 0x4, UPT ;  /* 0x000000040c00788c */ /* 0x000fd6000bf05270 */
[----:B------:R-:W-:Y:S01]  /*0bd0*/  @!UP0 UMOV UR5, 0x1 ;  /* 0x0000000100058882 */ /* 0x000fe20000000000 */
[----:B------:R-:W-:Y:S01]  /*0be0*/  @UP0 UMOV UR21, URZ ;  /* 0x0000003f00150c82 */ /* 0x000fe20008000000 */
[----:B------:R-:W-:Y:S01]  /*0bf0*/  @UP0 UMOV UR5, URZ ;  /* 0x0000003f00050c82 */ /* 0x000fe20008000000 */
[----:B------:R-:W-:Y:S05]  /*0c00*/  BRA `(.L_x_8) ;  /* 0x0000000000087947 */ /* 0x000fea0003800000 */
.L_x_9:
[----:B------:R-:W-:Y:S01]  /*0c10*/  UMOV UR5, 0x1 ;  /* 0x0000000100057882 */ /* 0x000fe20000000000 */
[----:B------:R-:W-:-:S05]  /*0c20*/  UMOV UR21, URZ ;  /* 0x0000003f00157c82 */ /* 0x000fca0008000000 */
.L_x_8:
[----:B------:R-:W-:Y:S05]  /*0c30*/  @!P0 BRA `(.L_x_10) ;  /* 0x00000000003c8947 */ /* 0x000fea0003800000 */
[----:B------:R-:W-:-:S06]  /*0c40*/  UISETP.NE.AND UP0, UPT, UR12, 0x2, UPT ;  /* 0x000000020c00788c */ /* 0x000fcc000bf05270 */
[----:B------:R-:W-:-:S13]  /*0c50*/  PLOP3.LUT P0, PT, PT, PT, UP0, 0x80, 0x0 ;  /* 0x000000000000781c */ /* 0x000fda0003f0f008 */
[----:B------:R-:W-:Y:S05]  /*0c60*/  @!P0 BRA `(.L_x_11) ;  /* 0x0000000000288947 */ /* 0x000fea0003800000 */
[----:B------:R-:W-:-:S06]  /*0c70*/  UISETP.NE.AND UP0, UPT, UR12, 0x3, UPT ;  /* 0x000000030c00788c */ /* 0x000fcc000bf05270 */
[----:B------:R-:W-:-:S13]  /*0c80*/  PLOP3.LUT P0, PT, PT, PT, UP0, 0x80, 0x0 ;  /* 0x000000000000781c */ /* 0x000fda0003f0f008 */
[----:B------:R-:W-:Y:S05]  /*0c90*/  @!P0 BRA `(.L_x_12) ;  /* 0x0000000000148947 */ /* 0x000fea0003800000 */
[----:B------:R-:W-:-:S06]  /*0ca0*/  UISETP.NE.AND UP0, UPT, UR12, 0x4, UPT ;  /* 0x000000040c00788c */ /* 0x000fcc000bf05270 */
[----:B------:R-:W-:-:S13]  /*0cb0*/  PLOP3.LUT P0, PT, PT, PT, UP0, 0x80, 0x0 ;  /* 0x000000000000781c */ /* 0x000fda0003f0f008 */
[----:B------:R-:W-:Y:S05]  /*0cc0*/  @P0 BRA `(.L_x_13) ;  /* 0x00000000001c0947 */ /* 0x000fea0003800000 */
[----:B-1----:R-:W-:Y:S01]  /*0cd0*/  ULEA UR42, UR42, 0x3, 0x1 ;  /* 0x000000032a2a7891 */ /* 0x002fe2000f8e083f */
[----:B------:R-:W-:Y:S11]  /*0ce0*/  BRA `(.L_x_13) ;  /* 0x0000000000147947 */ /* 0x000ff60003800000 */
.L_x_12:
[----:B-1----:R-:W-:Y:S01]  /*0cf0*/  ULEA UR42, UR42, 0x2, 0x1 ;  /* 0x000000022a2a7891 */ /* 0x002fe2000f8e083f */
[----:B------:R-:W-:Y:S11]  /*0d00*/  BRA `(.L_x_13) ;  /* 0x00000000000c7947 */ /* 0x000ff60003800000 */
.L_x_11:
[----:B-1----:R-:W-:Y:S01]  /*0d10*/  ULEA UR42, UR42, 0x1, 0x1 ;  /* 0x000000012a2a7891 */ /* 0x002fe2000f8e083f */
[----:B------:R-:W-:Y:S11]  /*0d20*/  BRA `(.L_x_13) ;  /* 0x0000000000047947 */ /* 0x000ff60003800000 */
.L_x_10:
[----:B-1----:R-:W-:-:S12]  /*0d30*/  USHF.L.U32 UR42, UR42, 0x1, URZ ;  /* 0x000000012a2a7899 */ /* 0x002fd8000800063f */
.L_x_13:
[----:B------:R-:W-:-:S04]  /*0d40*/  ULOP3.LUT UR6, UR4, 0x1, URZ, 0xfc, !UPT ;  /* 0x0000000104067892 */ /* 0x000fc8000f8efc3f */
[----:B------:R-:W-:-:S06]  /*0d50*/  UISETP.NE.AND UP0, UPT, UR6, 0x3, UPT ;  /* 0x000000030600788c */ /* 0x000fcc000bf05270 */
[----:B------:R-:W-:-:S13]  /*0d60*/  PLOP3.LUT P0, PT, PT, PT, UP0, 0x80, 0x0 ;  /* 0x000000000000781c */ /* 0x000fda0003f0f008 */
[----:B------:R-:W-:Y:S05]  /*0d70*/  @!P0 BRA `(.L_x_14) ;  /* 0x0000000000048947 */ /* 0x000fea0003800000 */
[----:B-1----:R-:W-:Y:S01]  /*0d80*/  BPT.TRAP 0x1 ;  /* 0x000000040000795c */ /* 0x002fe20000300000 */
.L_x_14:
[----:B------:R-:W2:Y:S01]  /*0d90*/  S2UR UR6, SR_CgaCtaId ;  /* 0x00000000000679c3 */ /* 0x000ea20000008800 */
[----:B------:R-:W-:Y:S01]  /*0da0*/  UMOV UR38, 0x400 ;  /* 0x0000040000267882 */ /* 0x000fe20000000000 */
[----:B------:R-:W-:-:S04]  /*0db0*/  MOV R2, UR5 ;  /* 0x0000000500027c02 */ /* 0x000fc80008000f00 */
[----:B------:R-:W-:Y:S01]  /*0dc0*/  SHF.L.U32 R2, R2, 0x1f, RZ ;  /* 0x0000001f02027819 */ /* 0x000fe200000006ff */
[----:B--2---:R-:W-:-:S04]  /*0dd0*/  ULEA UR38, UR6, UR38, 0x18 ;  /* 0x0000002606267291 */ /* 0x004fc8000f8ec03f */
[----:B------:R-:W-:-:S09]  /*0de0*/  ULEA UR8, UR21, UR38, 0x3 ;  /* 0x0000002615087291 */ /* 0x000fd2000f8e183f */
[----:B------:R-:W2:Y:S02]  /*0df0*/  SYNCS.PHASECHK.TRANS64.TRYWAIT P1, [UR8+0x1c840], R2 ;  /* 0x01c84002ff0075a7 */ /* 0x000ea40008020148 */
[----:B--2---:R-:W-:Y:S05]  /*0e00*/  @!P1 BRA `(.L_x_15) ;  /* 0x0000008800249947 */ /* 0x004fea0003800000 */
.L_x_123:
[----:B------:R-:W-:Y:S05]  /*0e10*/  @!P0 BRA `(.L_x_16) ;  /* 0x0000000000048947 */ /* 0x000fea0003800000 */
[----:B-1----:R-:W-:Y:S01]  /*0e20*/  BPT.TRAP 0x1 ;  /* 0x000000040000795c */ /* 0x002fe20000300000 */
.L_x_16:
[----:B------:R-:W3:Y:S01]  /*0e30*/  SYNCS.PHASECHK.TRANS64.TRYWAIT P1, [UR8+0x1c848], R2 ;  /* 0x01c84802ff0075a7 */ /* 0x000ee20008020148 */
[----:B--2---:R-:W-:Y:S01]  /*0e40*/  SHF.R.S32.HI R3, RZ, 0x1f, R0 ;  /* 0x0000001fff037819 */ /* 0x004fe20000011400 */
[----:B------:R-:W-:-:S03]  /*0e50*/  UMOV UR20, 0x1 ;  /* 0x0000000100147882 */ /* 0x000fc60000000000 */
[----:B------:R-:W-:-:S04]  /*0e60*/  LEA.HI R3, R3, R0, RZ, 0x7 ;  /* 0x0000000003037211 */ /* 0x000fc800078f38ff */
[----:B------:R-:W-:-:S05]  /*0e70*/  LOP3.LUT R3, R3, 0xffffff80, RZ, 0xc0, !PT ;  /* 0xffffff8003037812 */ /* 0x000fca00078ec0ff */
[----:B------:R-:W-:Y:S01]  /*0e80*/  IMAD.IADD R3, R0, 0x1, -R3 ;  /* 0x0000000100037824 */ /* 0x000fe200078e0a03 */
[----:B---3--:R-:W-:Y:S06]  /*0e90*/  @!P1 BRA `(.L_x_17) ;  /* 0x0000008800189947 */ /* 0x008fec0003800000 */
.L_x_124:
[----:B------:R-:W-:Y:S01]  /*0ea0*/  ULDC UR5, c[0x0][0x288] ;  /* 0x0000a20000057ab9 */ /* 0x000fe20000000800 */
[----:B------:R-:W-:Y:S01]  /*0eb0*/  UMOV UR6, URZ ;  /* 0x0000003f00067c82 */ /* 0x000fe20008000000 */
[----:B------:R-:W-:Y:S01]  /*0ec0*/  UISETP.GE.AND UP0, UPT, UR5, 0x1, UPT ;  /* 0x000000010500788c */ /* 0x000fe2000bf06270 */
[----:B------:R-:W-:Y:S01]  /*0ed0*/  CS2R R168, SRZ ;  /* 0x0000000000a87805 */ /* 0x000fe2000001ff00 */
[----:B------:R-:W-:Y:S01]  /*0ee0*/  UMOV UR36, URZ ;  /* 0x0000003f00247c82 */ /* 0x000fe20008000000 */
[----:B------:R-:W-:Y:S02]  /*0ef0*/  CS2R R170, SRZ ;  /* 0x0000000000aa7805 */ /* 0x000fe4000001ff00 */
[----:B------:R-:W-:Y:S02]  /*0f00*/  CS2R R172, SRZ ;  /* 0x0000000000ac7805 */ /* 0x000fe4000001ff00 */
[----:B------:R-:W-:Y:S02]  /*0f10*/  CS2R R174, SRZ ;  /* 0x0000000000ae7805 */ /* 0x000fe4000001ff00 */
[----:B------:R-:W-:-:S02]  /*0f20*/  PLOP3.LUT P1, PT, PT, PT, UP0, 0x80, 0x0 ;  /* 0x000000000000781c */ /* 0x000fc40003f2f008 */
[----:B------:R-:W-:Y:S02]  /*0f30*/  CS2R R176, SRZ ;  /* 0x0000000000b07805 */ /* 0x000fe4000001ff00 */
[----:B------:R-:W-:Y:S02]  /*0f40*/  CS2R R178, SRZ ;  /* 0x0000000000b27805 */ /* 0x000fe4000001ff00 */
[----:B------:R-:W-:Y:S02]  /*0f50*/  CS2R R180, SRZ ;  /* 0x0000000000b47805 */ /* 0x000fe4000001ff00 */
[----:B------:R-:W-:Y:S02]  /*0f60*/  CS2R R182, SRZ ;  /* 0x0000000000b67805 */ /* 0x000fe4000001ff00 */
[----:B------:R-:W-:Y:S02]  /*0f70*/  CS2R R152, SRZ ;  /* 0x0000000000987805 */ /* 0x000fe4000001ff00 */
[----:B------:R-:W-:-:S02]  /*0f80*/  CS2R R154, SRZ ;  /* 0x00000000009a7805 */ /* 0x000fc4000001ff00 */
[----:B------:R-:W-:Y:S02]  /*0f90*/  CS2R R156, SRZ ;  /* 0x00000000009c7805 */ /* 0x000fe4000001ff00 */
[----:B------:R-:W-:Y:S02]  /*0fa0*/  CS2R R158, SRZ ;  /* 0x00000000009e7805 */ /* 0x000fe4000001ff00 */
[----:B------:R-:W-:Y:S02]  /*0fb0*/  CS2R R160, SRZ ;  /* 0x0000000000a07805 */ /* 0x000fe4000001ff00 */
[----:B------:R-:W-:Y:S02]  /*0fc0*/  CS2R R162, SRZ ;  /* 0x0000000000a27805 */ /* 0x000fe4000001ff00 */
[----:B------:R-:W-:Y:S02]  /*0fd0*/  CS2R R164, SRZ ;  /* 0x0000000000a47805 */ /* 0x000fe4000001ff00 */
[----:B------:R-:W-:Y:S01]  /*0fe0*/  CS2R R166, SRZ ;  /* 0x0000000000a67805 */ /* 0x000fe2000001ff00 */
[----:B------:R-:W-:Y:S06]  /*0ff0*/  @!P1 BRA `(.L_x_18) ;  /* 0x0000005800509947 */ /* 0x000fec0003800000 */
[----:B------:R-:W-:Y:S01]  /*1000*/  SHF.R.S32.HI R0, RZ, 0x1f, R3 ;  /* 0x0000001fff007819 */ /* 0x000fe20000011403 */
[----:B------:R-:W-:Y:S01]  /*1010*/  UIADD3 UR5, UR5, 0x7f, URZ ;  /* 0x0000007f05057890 */ /* 0x000fe2000fffe03f */
[----:B------:R-:W-:Y:S01]  /*1020*/  IMAD.MOV.U32 R168, RZ, RZ, RZ ;  /* 0x000000ffffa87224 */ /* 0x000fe200078e00ff */
[----:B-1----:R-:W-:Y:S01]  /*1030*/  ULOP3.LUT UR9, UR42, 0x1, URZ, 0xc0, !UPT ;  /* 0x000000012a097892 */ /* 0x002fe2000f8ec03f */
[CC--:B--2---:R-:W-:Y:S01]  /*1040*/  LEA.HI R2, R0.reuse, R3.reuse, RZ, 0x2 ;  /* 0x0000000300027211 */ /* 0x0c4fe200078f10ff */
[----:B------:R-:W-:Y:S01]  /*1050*/  USHF.R.S32.HI UR6, URZ, 0x1f, UR5 ;  /* 0x0000001f3f067899 */ /* 0x000fe20008011405 */
[----:B------:R-:W-:Y:S01]  /*1060*/  LEA.HI R6, R0, R3, RZ, 0x5 ;  /* 0x0000000300067211 */ /* 0x000fe200078f28ff */
[----:B------:R-:W-:Y:S01]  /*1070*/  ULOP3.LUT UR10, UR7, 0x2, URZ, 0xfc, !UPT ;  /* 0x00000002070a7892 */ /* 0x000fe2000f8efc3f */
[----:B------:R-:W-:Y:S01]  /*1080*/  LOP3.LUT R4, R2, 0x7ffffffc, RZ, 0xc0, !PT ;  /* 0x7ffffffc02047812 */ /* 0x000fe200078ec0ff */
[----:B------:R-:W-:Y:S01]  /*1090*/  IMAD.U32 R201, RZ, RZ, UR9 ;  /* 0x00000009ffc97e24 */ /* 0x000fe2000f8e00ff */
[--C-:B------:R-:W-:Y:S01]  /*10a0*/  SHF.R.S32.HI R0, RZ, 0x2, R2.reuse ;  /* 0x00000002ff007819 */ /* 0x100fe20000011402 */
[----:B------:R-:W-:Y:S01]  /*10b0*/  ULEA.HI UR6, UR6, UR5, URZ, 0x7 ;  /* 0x0000000506067291 */ /* 0x000fe2000f8f383f */
[----:B------:R-:W-:Y:S01]  /*10c0*/  SHF.R.S32.HI R5, RZ, 0x1f, R2 ;  /* 0x0000001fff057819 */ /* 0x000fe20000011402 */
[----:B------:R-:W-:Y:S01]  /*10d0*/  IMAD.IADD R2, R3, 0x1, -R4 ;  /* 0x0000000103027824 */ /* 0x000fe200078e0a04 */
[----:B------:R-:W-:Y:S01]  /*10e0*/  SHF.R.S32.HI R3, RZ, 0x5, R6 ;  /* 0x00000005ff037819 */ /* 0x000fe20000011406 */
[----:B------:R-:W-:Y:S01]  /*10f0*/  USHF.R.S32.HI UR11, URZ, 0x7, UR6 ;  /* 0x000000073f0b7899 */ /* 0x000fe20008011406 */
[----:B------:R-:W-:Y:S01]  /*1100*/  LEA.HI R5, R5, R0, RZ, 0x3 ;  /* 0x0000000005057211 */ /* 0x000fe200078f18ff */
[----:B------:R-:W-:Y:S01]  /*1110*/  UMOV UR20, 0x1 ;  /* 0x0000000100147882 */ /* 0x000fe20000000000 */
[----:B------:R-:W-:Y:S01]  /*1120*/  SHF.L.U32 R2, R2, 0x1, RZ ;  /* 0x0000000102027819 */ /* 0x000fe200000006ff */
[----:B------:R-:W-:Y:S01]  /*1130*/  UMOV UR5, URZ ;  /* 0x0000003f00057c82 */ /* 0x000fe20008000000 */
[----:B------:R-:W-:Y:S01]  /*1140*/  LOP3.LUT R5, R5, 0xfffffff8, RZ, 0xc0, !PT ;  /* 0xfffffff805057812 */ /* 0x000fe200078ec0ff */
[----:B------:R-:W-:Y:S01]  /*1150*/  UMOV UR36, URZ ;  /* 0x0000003f00247c82 */ /* 0x000fe20008000000 */
[----:B------:R-:W-:Y:S01]  /*1160*/  UMOV UR6, URZ ;  /* 0x0000003f00067c82 */ /* 0x000fe20008000000 */
[C---:B------:R-:W-:Y:S01]  /*1170*/  IMAD R4, R3.reuse, 0x800, R2 ;  /* 0x0000080003047824 */ /* 0x040fe200078e0202 */
[----:B------:R-:W-:Y:S01]  /*1180*/  UMOV UR29, URZ ;  /* 0x0000003f001d7c82 */ /* 0x000fe20008000000 */
[----:B------:R-:W-:Y:S01]  /*1190*/  IMAD.IADD R5, R0, 0x1, -R5 ;  /* 0x0000000100057824 */ /* 0x000fe200078e0a05 */
[----:B------:R-:W-:Y:S01]  /*11a0*/  UMOV UR24, URZ ;  /* 0x0000003f00187c82 */ /* 0x000fe20008000000 */
[----:B------:R-:W-:Y:S01]  /*11b0*/  IMAD R200, R3, -0x600, R4 ;  /* 0xfffffa0003c87824 */ /* 0x000fe200078e0204 */
[----:B------:R-:W-:Y:S01]  /*11c0*/  ULDC.64 UR30, c[0x0][0x208] ;  /* 0x00008200001e7ab9 */ /* 0x000fe20000000a00 */
[----:B------:R-:W-:Y:S01]  /*11d0*/  ULDC UR12, c[0x0][0xa04] ;  /* 0x00028100000c7ab9 */ /* 0x000fe20000000800 */
[C---:B------:R-:W-:Y:S01]  /*11e0*/  LEA R4, R5.reuse, R4, 0x3 ;  /* 0x0000000405047211 */ /* 0x040fe200078e18ff */
[----:B------:R-:W-:Y:S01]  /*11f0*/  IMAD R200, R5, 0x20, R200 ;  /* 0x0000002005c87824 */ /* 0x000fe200078e02c8 */
[----:B------:R-:W-:-:S02]  /*1200*/  ULDC UR13, c[0x0][0xa00] ;  /* 0x00028000000d7ab9 */ /* 0x000fc40000000800 */
[----:B------:R-:W-:-:S04]  /*1210*/  LEA R4, R4, UR38, 0x1 ;  /* 0x0000002604047c11 */ /* 0x000fc8000f8e08ff */
[----:B------:R-:W-:-:S07]  /*1220*/  LEA R201, R201, R4, 0xe ;  /* 0x00000004c9c97211 */ /* 0x000fce00078e70ff */
.L_x_40:
[----:B-1----:R-:W-:Y:S05]  /*1230*/  @!P0 BRA `(.L_x_19) ;  /* 0x0000000000048947 */ /* 0x002fea0003800000 */
[----:B------:R-:W-:Y:S01]  /*1240*/  BPT.TRAP 0x1 ;  /* 0x000000040000795c */ /* 0x000fe20000300000 */
.L_x_19:
[----:B------:R-:W-:Y:S01]  /*1250*/  ULEA UR14, UR29, UR38, 0x3 ;  /* 0x000000261d0e7291 */ /* 0x000fe2000f8e183f */
[----:B------:R-:W-:-:S05]  /*1260*/  IMAD.U32 R0, RZ, RZ, UR24 ;  /* 0x00000018ff007e24 */ /* 0x000fca000f8e00ff */
[----:B------:R-:W-:-:S04]  /*1270*/  SHF.L.U32 R0, R0, 0x1f, RZ ;  /* 0x0000001f00007819 */ /* 0x000fc800000006ff */
[----:B------:R-:W1:Y:S02]  /*1280*/  SYNCS.PHASECHK.TRANS64.TRYWAIT P1, [UR14+0x1c800], R0 ;  /* 0x01c80000ff0075a7 */ /* 0x000e64000802014e */
[----:B-1----:R-:W-:Y:S05]  /*1290*/  @!P1 BRA `(.L_x_20) ;  /* 0x0000008400309947 */ /* 0x002fea0003800000 */
.L_x_125:
[----:B------:R-:W-:Y:S01]  /*12a0*/  UIADD3 UR14, UR38, 0xc000, URZ ;  /* 0x0000c000260e7890 */ /* 0x000fe2000fffe03f */
[----:B------:R-:W-:Y:S01]  /*12b0*/  WARPGROUP.ARRIVE ;  /* 0x00000000000079c5 */ /* 0x000fe20000000000 */
[----:B------:R-:W-:Y:S02]  /*12c0*/  USHF.R.U32.HI UR27, URZ, 0x4, UR38 ;  /* 0x000000043f1b7899 */ /* 0x000fe40008011626 */
[----:B------:R-:W-:Y:S02]  /*12d0*/  USHF.R.U32.HI UR14, URZ, 0x4, UR14 ;  /* 0x000000043f0e7899 */ /* 0x000fe4000801160e */
[----:B------:R-:W-:Y:S02]  /*12e0*/  ULOP3.LUT UR27, UR27, 0x3fff, URZ, 0xc0, !UPT ;  /* 0x00003fff1b1b7892 */ /* 0x000fe4000f8ec03f */
[----:B------:R-:W-:Y:S02]  /*12f0*/  ULOP3.LUT UR28, UR14, 0x3fff, URZ, 0xc0, !UPT ;  /* 0x00003fff0e1c7892 */ /* 0x000fe4000f8ec03f */
[----:B------:R-:W-:-:S02]  /*1300*/  ULOP3.LUT UR14, UR27, 0x10000, URZ, 0xfc, !UPT ;  /* 0x000100001b0e7892 */ /* 0x000fc4000f8efc3f */
[----:B------:R-:W-:Y:S02]  /*1310*/  ULOP3.LUT UR15, UR28, 0x10000, URZ, 0xfc, !UPT ;  /* 0x000100001c0f7892 */ /* 0x000fe4000f8efc3f */
[----:B------:R-:W-:Y:S02]  /*1320*/  ULEA UR14, UR21, UR14, 0x8 ;  /* 0x0000000e150e7291 */ /* 0x000fe4000f8e403f */
[----:B------:R-:W-:Y:S01]  /*1330*/  ULEA UR18, UR29, UR15, 0x9 ;  /* 0x0000000f1d127291 */ /* 0x000fe2000f8e483f */
[----:B------:R-:W-:Y:S01]  /*1340*/  UMOV UR17, 0x80000020 ;  /* 0x8000002000117882 */ /* 0x000fe20000000000 */
[----:B------:R-:W-:Y:S01]  /*1350*/  UMOV UR19, 0x80000020 ;  /* 0x8000002000137882 */ /* 0x000fe20000000000 */
[----:B------:R-:W-:Y:S02]  /*1360*/  UIADD3 UR23, UR29, 0x1, URZ ;  /* 0x000000011d177890 */ /* 0x000fe4000fffe03f */
[----:B------:R-:W-:Y:S02]  /*1370*/  UMOV UR16, UR14 ;  /* 0x0000000e00107c82 */ /* 0x000fe40008000000 */
[----:B------:R-:W-:-:S02]  /*1380*/  UISETP.NE.AND UP0, UPT, UR23, 0x4, UPT ;  /* 0x000000041700788c */ /* 0x000fc4000bf05270 */
[----:B------:R-:W-:Y:S01]  /*1390*/  HGMMA.64x128x16.F32 R88, gdesc[UR16], RZ, !UPT, gsb0 ;  /* 0x01e00000105879f0 */ /* 0x000fe2000c0008ff */
[----:B------:R-:W-:Y:S02]  /*13a0*/  UIADD3 UR16, UR14, 0x2, URZ ;  /* 0x000000020e107890 */ /* 0x000fe4000fffe03f */
[----:B------:R-:W-:Y:S01]  /*13b0*/  UIADD3 UR18, UR18, 0x2, URZ ;  /* 0x0000000212127890 */ /* 0x000fe2000fffe03f */
[----:B------:R-:W-:Y:S01]  /*13c0*/  UMOV UR17, 0x80000020 ;  /* 0x8000002000117882 */ /* 0x000fe20000000000 */
[----:B------:R-:W-:Y:S01]  /*13d0*/  UMOV UR19, 0x80000020 ;  /* 0x8000002000137882 */ /* 0x000fe20000000000 */
[----:B------:R-:W-:Y:S01]  /*13e0*/  USEL UR23, UR23, URZ, UP0 ;  /* 0x0000003f17177287 */ /* 0x000fe20008000000 */
[----:B------:R-:W-:Y:S02]  /*13f0*/  WARPGROUP.DEPBAR.LE gsb0, 0x0 ;  /* 0x00008000000079c5 */ /* 0x000fe40000010000 */
[----:B------:R-:W-:-:S06]  /*1400*/  WARPGROUP.ARRIVE ;  /* 0x00000000000079c5 */ /* 0x000fcc0000000000 */
[----:B------:R-:W-:Y:S01]  /*1410*/  HGMMA.64x128x16.F32 R88, gdesc[UR16], R88, gsb0 ;  /* 0x01e00000105879f0 */ /* 0x000fe20008000858 */
[----:B------:R-:W-:-:S04]  /*1420*/  USEL UR16, URZ, 0x1, UP0 ;  /* 0x000000013f107887 */ /* 0x000fc80008000000 */
[----:B------:R-:W-:Y:S01]  /*1430*/  ULOP3.LUT UR24, UR24, UR16, URZ, 0x3c, !UPT ;  /* 0x0000001018187292 */ /* 0x000fe2000f8e3c3f */
[----:B------:R-:W-:Y:S02]  /*1440*/  WARPGROUP.DEPBAR.LE gsb0, 0x0 ;  /* 0x00008000000079c5 */ /* 0x000fe40000010000 */
[----:B------:R-:W-:Y:S09]  /*1450*/  @!P0 BRA `(.L_x_21) ;  /* 0x0000000000048947 */ /* 0x000ff20003800000 */
[----:B------:R-:W-:Y:S01]  /*1460*/  BPT.TRAP 0x1 ;  /* 0x000000040000795c */ /* 0x000fe20000300000 */
.L_x_21:
[----:B------:R-:W-:Y:S01]  /*1470*/  ULEA UR16, UR23, UR38, 0x3 ;  /* 0x0000002617107291 */ /* 0x000fe2000f8e183f */
[----:B-1----:R-:W-:Y:S01]  /*1480*/  MOV R0, UR24 ;  /* 0x0000001800007c02 */ /* 0x002fe20008000f00 */
[----:B------:R-:W1:Y:S01]  /*1490*/  MUFU.RCP64H R5, 2.3591403961181640625 ;  /* 0x4002df8500057908 */ /* 0x000e620000001800 */
[----:B------:R-:W-:Y:S01]  /*14a0*/  IMAD.MOV.U32 R6, RZ, RZ, 0x458a2bb4 ;  /* 0x458a2bb4ff067424 */ /* 0x000fe200078e00ff */
[----:B------:R-:W-:Y:S01]  /*14b0*/  MOV R4, RZ ;  /* 0x000000ff00047202 */ /* 0x000fe20000000f00 */
[----:B------:R-:W-:Y:S01]  /*14c0*/  IMAD.MOV.U32 R7, RZ, RZ, 0x4002df85 ;  /* 0x4002df85ff077424 */ /* 0x000fe200078e00ff */
[----:B------:R-:W-:-:S04]  /*14d0*/  SHF.L.U32 R0, R0, 0x1f, RZ ;  /* 0x0000001f00007819 */ /* 0x000fc800000006ff */
[----:B------:R-:W2:Y:S01]  /*14e0*/  SYNCS.PHASECHK.TRANS64.TRYWAIT P1, [UR16+0x1c800], R0 ;  /* 0x01c80000ff0075a7 */ /* 0x000ea20008020150 */
[----:B-1----:R-:W-:-:S08]  /*14f0*/  DFMA R6, R4, -R6, 1 ;  /* 0x3ff000000406742b */ /* 0x002fd00000000806 */
[----:B------:R-:W-:-:S08]  /*1500*/  DFMA R6, R6, R6, R6 ;  /* 0x000000060606722b */ /* 0x000fd00000000006 */
[----:B------:R-:W-:Y:S01]  /*1510*/  DFMA R6, R4, R6, R4 ;  /* 0x000000060406722b */ /* 0x000fe20000000004 */
[----:B--2---:R-:W-:Y:S10]  /*1520*/  @!P1 BRA `(.L_x_22) ;  /* 0x0000008000a49947 */ /* 0x004ff40003800000 */
.L_x_126:
[----:B------:R-:W-:Y:S01]  /*1530*/  UMOV UR16, 0x2c515da4 ;  /* 0x2c515da400107882 */ /* 0x000fe20000000000 */
[----:B------:R-:W-:Y:S01]  /*1540*/  UMOV UR17, 0x3fd6fc2a ;  /* 0x3fd6fc2a00117882 */ /* 0x000fe20000000000 */
[----:B------:R-:W-:Y:S01]  /*1550*/  IMAD.MOV.U32 R10, RZ, RZ, -0x748574fc ;  /* 0x8b7a8b04ff0a7424 */ /* 0x000fe200078e00ff */
[C---:B------:R-:W-:Y:S01]  /*1560*/  DMUL R4, R6.reuse, UR16 ;  /* 0x0000001006047c28 */ /* 0x040fe20008000000 */
[----:B------:R-:W-:Y:S01]  /*1570*/  IMAD.MOV.U32 R11, RZ, RZ, 0x3ed0ee25 ;  /* 0x3ed0ee25ff0b7424 */ /* 0x000fe200078e00ff */
[----:B------:R-:W-:Y:S01]  /*1580*/  UMOV UR18, 0x3ae80f1e ;  /* 0x3ae80f1e00127882 */ /* 0x000fe20000000000 */
[----:B------:R-:W-:Y:S01]  /*1590*/  UMOV UR19, 0x3eb1380b ;  /* 0x3eb1380b00137882 */ /* 0x000fe20000000000 */
[----:B------:R-:W-:Y:S01]  /*15a0*/  MOV R16, 0xfefa39ef ;  /* 0xfefa39ef00107802 */ /* 0x000fe20000000f00 */
[----:B------:R-:W-:Y:S01]  /*15b0*/  IMAD.MOV.U32 R17, RZ, RZ, 0x3fe62e42 ;  /* 0x3fe62e42ff117424 */ /* 0x000fe200078e00ff */
[----:B------:R-:W-:Y:S01]  /*15c0*/  STL.128 [R1+0x30], RZ ;  /* 0x000030ff01007387 */ /* 0x000fe20000100c00 */
[----:B-1----:R-:W-:Y:S01]  /*15d0*/  IMAD.U32 R3, RZ, RZ, UR29 ;  /* 0x0000001dff037e24 */ /* 0x002fe2000f8e00ff */
[----:B------:R-:W-:Y:S01]  /*15e0*/  DFMA R4, R6, UR16, R4 ;  /* 0x0000001006047c2b */ /* 0x000fe20008000004 */
[----:B------:R-:W-:Y:S01]  /*15f0*/  UIADD3 UR25, UR38, 0x1c8a0, URZ ;  /* 0x0001c8a026197890 */ /* 0x000fe2000fffe03f */
[----:B------:R-:W-:Y:S01]  /*1600*/  STL.128 [R1], RZ ;  /* 0x000000ff01007387 */ /* 0x000fe20000100c00 */
[----:B------:R-:W-:-:S03]  /*1610*/  IMAD R3, R3, 0x80, R2 ;  /* 0x0000008003037824 */ /* 0x000fc600078e0202 */
[----:B------:R-:W-:Y:S02]  /*1620*/  STL.128 [R1+0x40], RZ ;  /* 0x000040ff01007387 */ /* 0x000fe40000100c00 */
[C---:B------:R-:W-:Y:S01]  /*1630*/  DMUL R8, R4.reuse, R4 ;  /* 0x0000000404087228 */ /* 0x040fe20000000000 */
[----:B------:R-:W-:Y:S01]  /*1640*/  LEA R3, R3, UR38, 0x2 ;  /* 0x0000002603037c11 */ /* 0x000fe2000f8e10ff */
[----:B------:R-:W-:Y:S01]  /*1650*/  DADD R12, -R4, UR16 ;  /* 0x00000010040c7e29 */ /* 0x000fe20008000100 */
[----:B------:R-:W-:Y:S01]  /*1660*/  STL.128 [R1+0x10], RZ ;  /* 0x000010ff01007387 */ /* 0x000fe20000100c00 */
[----:B------:R-:W-:-:S03]  /*1670*/  DFMA R14, R16, 1, R4 ;  /* 0x3ff00000100e782b */ /* 0x000fc60000000004 */
[----:B------:R-:W-:Y:S01]  /*1680*/  LDS.64 R186, [R3+0x1c0a0] ;  /* 0x01c0a00003ba7984 */ /* 0x000fe20000000a00 */
[----:B------:R-:W-:Y:S01]  /*1690*/  DFMA R10, R8, UR18, R10 ;  /* 0x00000012080a7c2b */ /* 0x000fe2000800000a */
[----:B------:R-:W-:Y:S01]  /*16a0*/  UMOV UR18, 0x9f02676f ;  /* 0x9f02676f00127882 */ /* 0x000fe20000000000 */
[----:B------:R-:W-:Y:S01]  /*16b0*/  UMOV UR19, 0x3ef3b266 ;  /* 0x3ef3b26600137882 */ /* 0x000fe20000000000 */
[----:B------:R-:W-:Y:S01]  /*16c0*/  DADD R12, R12, R12 ;  /* 0x000000000c0c7229 */ /* 0x000fe2000000000c */
[----:B------:R-:W-:Y:S01]  /*16d0*/  LDS.64 R194, [R3+0x1c0c0] ;  /* 0x01c0c00003c27984 */ /* 0x000fe20000000a00 */
[----:B------:R-:W-:-:S03]  /*16e0*/  DFMA R16, R16, -1, R14 ;  /* 0xbff000001010782b */ /* 0x000fc6000000000e */
[----:B------:R-:W-:Y:S01]  /*16f0*/  DFMA R10, R8, R10, UR18 ;  /* 0x00000012080a7e2b */ /* 0x000fe2000800000a */
[----:B------:R-:W-:Y:S01]  /*1700*/  UMOV UR18, 0xa9ab0956 ;  /* 0xa9ab095600127882 */ /* 0x000fe20000000000 */
[----:B------:R-:W-:Y:S01]  /*1710*/  UMOV UR19, 0x3f1745cb ;  /* 0x3f1745cb00137882 */ /* 0x000fe20000000000 */
[C---:B------:R-:W-:Y:S01]  /*1720*/  DFMA R12, -R4.reuse, UR16, R12 ;  /* 0x00000010040c7c2b */ /* 0x040fe2000800010c */
[----:B------:R-:W-:Y:S01]  /*1730*/  UMOV UR16, 0xffda0d24 ;  /* 0xffda0d2400107882 */ /* 0x000fe20000000000 */
[----:B------:R-:W-:Y:S01]  /*1740*/  DADD R16, -R4, R16 ;  /* 0x0000000004107229 */ /* 0x000fe20000000110 */
[----:B------:R-:W-:Y:S01]  /*1750*/  UMOV UR17, 0x3c7777d0 ;  /* 0x3c7777d000117882 */ /* 0x000fe20000000000 */
[----:B------:R-:W-:Y:S01]  /*1760*/  LDS.64 R196, [R3+0x1c0e0] ;  /* 0x01c0e00003c47984 */ /* 0x000fe20000000a00 */
[----:B------:R-:W-:Y:S01]  /*1770*/  DFMA R10, R8, R10, UR18 ;  /* 0x00000012080a7e2b */ /* 0x000fe2000800000a */
[----:B------:R-:W-:Y:S01]  /*1780*/  UMOV UR18, 0x2d1b5154 ;  /* 0x2d1b515400127882 */ /* 0x000fe20000000000 */
[----:B------:R-:W-:Y:S01]  /*1790*/  UMOV UR19, 0x3f3c71c7 ;  /* 0x3f3c71c700137882 */ /* 0x000fe20000000000 */
[----:B------:R-:W-:Y:S01]  /*17a0*/  DMUL R12, R6, R12 ;  /* 0x0000000c060c7228 */ /* 0x000fe20000000000 */
[----:B------:R-:W-:Y:S04]  /*17b0*/  STL.128 [R1+0x20], RZ ;  /* 0x000020ff01007387 */ /* 0x000fe80000100c00 */
[C---:B------:R-:W-:Y:S01]  /*17c0*/  DFMA R10, R8.reuse, R10, UR18 ;  /* 0x00000012080a7e2b */ /* 0x040fe2000800000a */
[----:B------:R-:W-:Y:S01]  /*17d0*/  UMOV UR18, 0x923be72d ;  /* 0x923be72d00127882 */ /* 0x000fe20000000000 */
[----:B------:R-:W-:Y:S01]  /*17e0*/  UMOV UR19, 0x3f624924 ;  /* 0x3f62492400137882 */ /* 0x000fe20000000000 */
[----:B------:R-:W-:Y:S04]  /*17f0*/  LDS.64 R6, [R3+0x1c000] ;  /* 0x01c0000003067984 */ /* 0x000fe80000000a00 */
[----:B------:R-:W-:Y:S01]  /*1800*/  STL.128 [R1+0x50], RZ ;  /* 0x000050ff01007387 */ /* 0x000fe20000100c00 */
[C---:B------:R-:W-:Y:S01]  /*1810*/  DFMA R10, R8.reuse, R10, UR18 ;  /* 0x00000012080a7e2b */ /* 0x040fe2000800000a */
[----:B------:R-:W-:Y:S01]  /*1820*/  UMOV UR18, 0x9999a3c4 ;  /* 0x9999a3c400127882 */ /* 0x000fe20000000000 */
[----:B------:R-:W-:Y:S01]  /*1830*/  UMOV UR19, 0x3f899999 ;  /* 0x3f89999900137882 */ /* 0x000fe20000000000 */
[----:B------:R-:W-:Y:S04]  /*1840*/  STL.128 [R1+0x90], RZ ;  /* 0x000090ff01007387 */ /* 0x000fe80000100c00 */
[----:B------:R-:W-:Y:S01]  /*1850*/  STL.128 [R1+0x60], RZ ;  /* 0x000060ff01007387 */ /* 0x000fe20000100c00 */
[C---:B------:R-:W-:Y:S01]  /*1860*/  DFMA R10, R8.reuse, R10, UR18 ;  /* 0x00000012080a7e2b */ /* 0x040fe2000800000a */
[----:B------:R-:W-:Y:S01]  /*1870*/  UMOV UR18, 0x55555554 ;  /* 0x5555555400127882 */ /* 0x000fe20000000000 */
[----:B------:R-:W-:Y:S01]  /*1880*/  UMOV UR19, 0x3fb55555 ;  /* 0x3fb5555500137882 */ /* 0x000fe20000000000 */
[----:B------:R-:W-:Y:S04]  /*1890*/  STL.128 [R1+0x70], RZ ;  /* 0x000070ff01007387 */ /* 0x000fe80000100c00 */
[----:B------:R-:W-:Y:S01]  /*18a0*/  STL.128 [R1+0x80], RZ ;  /* 0x000080ff01007387 */ /* 0x000fe20000100c00 */
[C---:B------:R-:W-:Y:S01]  /*18b0*/  DFMA R10, R8.reuse, R10, UR18 ;  /* 0x00000012080a7e2b */ /* 0x040fe2000800000a */
[----:B------:R-:W-:Y:S01]  /*18c0*/  ULEA UR18, UR23, UR15, 0x9 ;  /* 0x0000000f17127291 */ /* 0x000fe2000f8e483f */
[----:B------:R-:W-:Y:S01]  /*18d0*/  UMOV UR19, 0x80000020 ;  /* 0x8000002000137882 */ /* 0x000fe20000000000 */
[----:B------:R-:W-:Y:S01]  /*18e0*/  ULEA UR15, UR36, UR37, 0x1 ;  /* 0x00000025240f7291 */ /* 0x000fe2000f8e083f */
[----:B------:R-:W-:Y:S04]  /*18f0*/  STL.128 [R1+0xa0], RZ ;  /* 0x0000a0ff01007387 */ /* 0x000fe80000100c00 */
[----:B------:R-:W-:Y:S01]  /*1900*/  DMUL R10, R8, R10 ;  /* 0x0000000a080a7228 */ /* 0x000fe20000000000 */
[----:B------:R-:W-:Y:S01]  /*1910*/  ULEA UR15, UR15, UR25, 0x3 ;  /* 0x000000190f0f7291 */ /* 0x000fe2000f8e183f */
[----:B------:R-:W-:Y:S04]  /*1920*/  LDS.64 R8, [R3+0x1c020] ;  /* 0x01c0200003087984 */ /* 0x000fe80000000a00 */
[----:B------:R-:W-:Y:S02]  /*1930*/  STL.128 [R1+0xb0], RZ ;  /* 0x0000b0ff01007387 */ /* 0x000fe40000100c00 */
[----:B------:R-:W-:Y:S01]  /*1940*/  DFMA R10, R4, R10, R12 ;  /* 0x0000000a040a722b */ /* 0x000fe2000000000c */
[----:B------:R-:W-:Y:S01]  /*1950*/  MOV R4, 0x3b39803f ;  /* 0x3b39803f00047802 */ /* 0x000fe20000000f00 */
[----:B------:R-:W-:Y:S01]  /*1960*/  IMAD.MOV.U32 R5, RZ, RZ, 0x3c7abc9e ;  /* 0x3c7abc9eff057424 */ /* 0x000fe200078e00ff */
[----:B------:R-:W-:Y:S05]  /*1970*/  LDS.64 R12, [R3+0x1c040] ;  /* 0x01c04000030c7984 */ /* 0x000fea0000000a00 */
[----:B------:R-:W-:Y:S01]  /*1980*/  DADD R10, R10, -R16 ;  /* 0x000000000a0a7229 */ /* 0x000fe20000000810 */
[----:B------:R-:W-:Y:S04]  /*1990*/  STL.128 [R1+0xc0], RZ ;  /* 0x0000c0ff01007387 */ /* 0x000fe80000100c00 */
[----:B------:R-:W1:Y:S03]  /*19a0*/  LDS.64 R16, [R3+0x1c060] ;  /* 0x01c0600003107984 */ /* 0x000e660000000a00 */
[----:B------:R-:W-:Y:S01]  /*19b0*/  DFMA R10, R4, 1, R10 ;  /* 0x3ff00000040a782b */ /* 0x000fe2000000000a */
[----:B------:R-:W-:Y:S04]  /*19c0*/  STL.128 [R1+0xd0], RZ ;  /* 0x0000d0ff01007387 */ /* 0x000fe80000100c00 */
[----:B------:R-:W-:Y:S03]  /*19d0*/  STL.128 [R1+0xe0], RZ ;  /* 0x0000e0ff01007387 */ /* 0x000fe60000100c00 */
[----:B------:R-:W-:Y:S01]  /*19e0*/  DADD R10, R14, R10 ;  /* 0x000000000e0a7229 */ /* 0x000fe2000000000a */
[----:B------:R-:W-:Y:S04]  /*19f0*/  STL.128 [R1+0xf0], RZ ;  /* 0x0000f0ff01007387 */ /* 0x000fe80000100c00 */
[----:B------:R-:W2:Y:S01]  /*1a00*/  LDS.64 R14, [R3+0x1c080] ;  /* 0x01c08000030e7984 */ /* 0x000ea20000000a00 */
[----:B------:R-:W-:-:S02]  /*1a10*/  WARPGROUP.ARRIVE ;  /* 0x00000000000079c5 */ /* 0x000fc40000000000 */
[----:B------:R-:W-:Y:S01]  /*1a20*/  DMUL R4, R10, UR16 ;  /* 0x000000100a047c28 */ /* 0x000fe20008000000 */
[----:B------:R-:W-:Y:S01]  /*1a30*/  UMOV UR16, 0x652b82fe ;  /* 0x652b82fe00107882 */ /* 0x000fe20000000000 */
[----:B------:R-:W-:-:S06]  /*1a40*/  UMOV UR17, 0x3ff71547 ;  /* 0x3ff7154700117882 */ /* 0x000fcc0000000000 */
[----:B------:R-:W-:Y:S01]  /*1a50*/  DFMA R10, R10, UR16, R4 ;  /* 0x000000100a0a7c2b */ /* 0x000fe20008000004 */
[----:B------:R-:W-:Y:S01]  /*1a60*/  UIADD3 UR16, UR14, 0x100, URZ ;  /* 0x000001000e107890 */ /* 0x000fe2000fffe03f */
[----:B------:R-:W-:-:S04]  /*1a70*/  UMOV UR17, 0x80000020 ;  /* 0x8000002000117882 */ /* 0x000fc80000000000 */
[----:B------:R-:W1:Y:S04]  /*1a80*/  F2F.F32.F64 R0, R10 ;  /* 0x0000000a00007310 */ /* 0x000e680000301000 */
[----:B------:R-:W-:Y:S01]  /*1a90*/  HGMMA.64x128x16.F32 R24, gdesc[UR16], RZ, !UPT, gsb0 ;  /* 0x01e00000101879f0 */ /* 0x000fe2000c0008ff */
[----:B------:R-:W-:Y:S02]  /*1aa0*/  UIADD3 UR16, UR14, 0x102, URZ ;  /* 0x000001020e107890 */ /* 0x000fe4000fffe03f */
[----:B------:R-:W-:Y:S01]  /*1ab0*/  UIADD3 UR18, UR18, 0x2, URZ ;  /* 0x0000000212127890 */ /* 0x000fe2000fffe03f */
[----:B------:R-:W-:Y:S01]  /*1ac0*/  UMOV UR17, 0x80000020 ;  /* 0x8000002000117882 */ /* 0x000fe20000000000 */
[----:B------:R-:W-:Y:S01]  /*1ad0*/  UMOV UR19, 0x80000020 ;  /* 0x8000002000137882 */ /* 0x000fe20000000000 */
[C---:B-1----:R-:W-:Y:S01]  /*1ae0*/  FMUL R16, R0.reuse, R16 ;  /* 0x0000001000107220 */ /* 0x042fe20000400000 */
[C---:B------:R-:W-:Y:S01]  /*1af0*/  FMUL R17, R0.reuse, R17 ;  /* 0x0000001100117220 */ /* 0x040fe20000400000 */
[C---:B------:R-:W-:Y:S01]  /*1b00*/  FMUL R4, R0.reuse, R6 ;  /* 0x0000000600047220 */ /* 0x040fe20000400000 */
[C---:B------:R-:W-:Y:S01]  /*1b10*/  FMUL R5, R0.reuse, R7 ;  /* 0x0000000700057220 */ /* 0x040fe20000400000 */
[----:B------:R-:W-:Y:S01]  /*1b20*/  FMUL R9, R0, R9 ;  /* 0x0000000900097220 */ /* 0x000fe20000400000 */
[----:B------:R-:W-:Y:S01]  /*1b30*/  MOV R18, R16 ;  /* 0x0000001000127202 */ /* 0x000fe20000000f00 */
[----:B------:R-:W-:Y:S01]  /*1b40*/  IMAD.MOV.U32 R19, RZ, RZ, R17 ;  /* 0x000000ffff137224 */ /* 0x000fe200078e0011 */
[----:B------:R-:W-:Y:S01]  /*1b50*/  MOV R6, R4 ;  /* 0x0000000400067202 */ /* 0x000fe20000000f00 */
[----:B------:R-:W-:-:S02]  /*1b60*/  IMAD.MOV.U32 R7, RZ, RZ, R5 ;  /* 0x000000ffff077224 */ /* 0x000fc400078e0005 */
[C---:B------:R-:W-:Y:S01]  /*1b70*/  FMUL R8, R0.reuse, R8 ;  /* 0x0000000800087220 */ /* 0x040fe20000400000 */
[----:B------:R-:W-:Y:S01]  /*1b80*/  MOV R11, R9 ;  /* 0x00000009000b7202 */ /* 0x000fe20000000f00 */
[----:B------:R1:W-:Y:S01]  /*1b90*/  STL.128 [R1+0x30], R16 ;  /* 0x0000301001007387 */ /* 0x0003e20000100c00 */
[C---:B------:R-:W-:Y:S01]  /*1ba0*/  FMUL R12, R0.reuse, R12 ;  /* 0x0000000c000c7220 */ /* 0x040fe20000400000 */
[----:B------:R-:W-:Y:S02]  /*1bb0*/  IMAD.MOV.U32 R10, RZ, RZ, R8 ;  /* 0x000000ffff0a7224 */ /* 0x000fe400078e0008 */
[C---:B------:R-:W-:Y:S01]  /*1bc0*/  FMUL R13, R0.reuse, R13 ;  /* 0x0000000d000d7220 */ /* 0x040fe20000400000 */
[----:B------:R2:W-:Y:S04]  /*1bd0*/  STL.128 [R1], R4 ;  /* 0x0000000401007387 */ /* 0x0005e80000100c00 */
[----:B------:R3:W-:Y:S01]  /*1be0*/  STL.128 [R1+0x10], R8 ;  /* 0x0000100801007387 */ /* 0x0007e20000100c00 */
[C---:B-1----:R-:W-:Y:S01]  /*1bf0*/  FMUL R16, R0.reuse, R196 ;  /* 0x000000c400107220 */ /* 0x042fe20000400000 */
[C---:B------:R-:W-:Y:S01]  /*1c00*/  FMUL R17, R0.reuse, R197 ;  /* 0x000000c500117220 */ /* 0x040fe20000400000 */
[C---:B--2---:R-:W-:Y:S01]  /*1c10*/  FMUL R5, R0.reuse, R15 ;  /* 0x0000000f00057220 */ /* 0x044fe20000400000 */
[----:B------:R-:W-:Y:S01]  /*1c20*/  FMUL R4, R0, R14 ;  /* 0x0000000e00047220 */ /* 0x000fe20000400000 */
[----:B------:R-:W-:-:S02]  /*1c30*/  IMAD.MOV.U32 R14, RZ, RZ, R12 ;  /* 0x000000ffff0e7224 */ /* 0x000fc400078e000c */
[----:B------:R-:W-:Y:S01]  /*1c40*/  MOV R19, R17 ;  /* 0x0000001100137202 */ /* 0x000fe20000000f00 */
[C---:B---3--:R-:W-:Y:S01]  /*1c50*/  FMUL R8, R0.reuse, R186 ;  /* 0x000000ba00087220 */ /* 0x048fe20000400000 */
[----:B------:R-:W-:Y:S01]  /*1c60*/  IMAD.MOV.U32 R6, RZ, RZ, R4 ;  /* 0x000000ffff067224 */ /* 0x000fe200078e0004 */
[----:B------:R-:W-:Y:S01]  /*1c70*/  MOV R7, R5 ;  /* 0x0000000500077202 */ /* 0x000fe20000000f00 */
[C---:B------:R-:W-:Y:S01]  /*1c80*/  FMUL R9, R0.reuse, R187 ;  /* 0x000000bb00097220 */ /* 0x040fe20000400000 */
[----:B------:R-:W-:Y:S02]  /*1c90*/  IMAD.MOV.U32 R15, RZ, RZ, R13 ;  /* 0x000000ffff0f7224 */ /* 0x000fe400078e000d */
[----:B------:R-:W-:Y:S01]  /*1ca0*/  IMAD.MOV.U32 R10, RZ, RZ, R8 ;  /* 0x000000ffff0a7224 */ /* 0x000fe200078e0008 */
[----:B------:R-:W-:Y:S01]  /*1cb0*/  STL.128 [R1+0x40], R4 ;  /* 0x0000400401007387 */ /* 0x000fe20000100c00 */
[----:B------:R-:W-:Y:S02]  /*1cc0*/  IMAD.MOV.U32 R11, RZ, RZ, R9 ;  /* 0x000000ffff0b7224 */ /* 0x000fe400078e0009 */
[----:B------:R-:W-:Y:S01]  /*1cd0*/  IMAD.MOV.U32 R18, RZ, RZ, R16 ;  /* 0x000000ffff127224 */ /* 0x000fe200078e0010 */
[----:B------:R1:W-:Y:S04]  /*1ce0*/  STL.128 [R1+0x20], R12 ;  /* 0x0000200c01007387 */ /* 0x0003e80000100c00 */
[----:B------:R-:W-:Y:S04]  /*1cf0*/  STL.128 [R1+0x50], R8 ;  /* 0x0000500801007387 */ /* 0x000fe80000100c00 */
[----:B------:R-:W-:Y:S01]  /*1d00*/  STL.128 [R1+0x70], R16 ;  /* 0x0000701001007387 */ /* 0x000fe20000100c00 */
[C---:B-1----:R-:W-:Y:S01]  /*1d10*/  FMUL R12, R0.reuse, R194 ;  /* 0x000000c2000c7220 */ /* 0x042fe20000400000 */
[----:B------:R-:W-:-:S04]  /*1d20*/  FMUL R13, R0, R195 ;  /* 0x000000c3000d7220 */ /* 0x000fc80000400000 */
[----:B------:R-:W-:Y:S01]  /*1d30*/  MOV R14, R12 ;  /* 0x0000000c000e7202 */ /* 0x000fe20000000f00 */
[----:B------:R-:W-:-:S05]  /*1d40*/  IMAD.MOV.U32 R15, RZ, RZ, R13 ;  /* 0x000000ffff0f7224 */ /* 0x000fca00078e000d */
[----:B------:R-:W-:Y:S01]  /*1d50*/  STL.128 [R1+0x60], R12 ;  /* 0x0000600c01007387 */ /* 0x000fe20000100c00 */
[----:B------:R-:W-:-:S03]  /*1d60*/  WARPGROUP.DEPBAR.LE gsb0, 0x0 ;  /* 0x00008000000079c5 */ /* 0x000fc60000010000 */
[----:B------:R-:W1:Y:S04]  /*1d70*/  LDS.64 R20, [R3+0x1c100] ;  /* 0x01c1000003147984 */ /* 0x000e680000000a00 */
[----:B------:R-:W2:Y:S04]  /*1d80*/  LDS.64 R22, [R3+0x1c120] ;  /* 0x01c1200003167984 */ /* 0x000ea80000000a00 */
[----:B------:R-:W3:Y:S04]  /*1d90*/  LDS.64 R184, [R3+0x1c140] ;  /* 0x01c1400003b87984 */ /* 0x000ee80000000a00 */
[----:B------:R-:W4:Y:S04]  /*1da0*/  LDS.64 R188, [R3+0x1c160] ;  /* 0x01c1600003bc7984 */ /* 0x000f280000000a00 */
[----:B------:R-:W5:Y:S04]  /*1db0*/  LDS.64 R190, [R3+0x1c180] ;  /* 0x01c1800003be7984 */ /* 0x000f680000000a00 */
[----:B------:R-:W5:Y:S04]  /*1dc0*/  LDS.64 R192, [R3+0x1c1a0] ;  /* 0x01c1a00003c07984 */ /* 0x000f680000000a00 */
[----:B------:R-:W5:Y:S04]  /*1dd0*/  LDS.64 R196, [R3+0x1c1c0] ;  /* 0x01c1c00003c47984 */ /* 0x000f680000000a00 */
[----:B------:R-:W5:Y:S01]  /*1de0*/  LDS.64 R198, [R3+0x1c1e0] ;  /* 0x01c1e00003c67984 */ /* 0x000f620000000a00 */
[----:B------:R-:W-:-:S06]  /*1df0*/  WARPGROUP.ARRIVE ;  /* 0x00000000000079c5 */ /* 0x000fcc0000000000 */
[----:B------:R-:W-:Y:S01]  /*1e00*/  HGMMA.64x128x16.F32 R24, gdesc[UR16], R24, gsb0 ;  /* 0x01e00000101879f0 */ /* 0x000fe20008000818 */
[C---:B-1----:R-:W-:Y:S01]  /*1e10*/  FMUL R20, R0.reuse, R20 ;  /* 0x0000001400147220 */ /* 0x042fe20000400000 */
[C---:B------:R-:W-:Y:S01]  /*1e20*/  FMUL R21, R0.reuse, R21 ;  /* 0x0000001500157220 */ /* 0x040fe20000400000 */
[C---:B--2---:R-:W-:Y:S01]  /*1e30*/  FMUL R4, R0.reuse, R22 ;  /* 0x0000001600047220 */ /* 0x044fe20000400000 */
[C---:B------:R-:W-:Y:S01]  /*1e40*/  FMUL R5, R0.reuse, R23 ;  /* 0x0000001700057220 */ /* 0x040fe20000400000 */
[----:B------:R-:W-:Y:S02]  /*1e50*/  IMAD.MOV.U32 R22, RZ, RZ, R20 ;  /* 0x000000ffff167224 */ /* 0x000fe400078e0014 */
[C---:B---3--:R-:W-:Y:S01]  /*1e60*/  FMUL R185, R0.reuse, R185 ;  /* 0x000000b900b97220 */ /* 0x048fe20000400000 */
[----:B------:R-:W-:Y:S01]  /*1e70*/  MOV R6, R4 ;  /* 0x0000000400067202 */ /* 0x000fe20000000f00 */
[----:B------:R-:W-:Y:S02]  /*1e80*/  IMAD.MOV.U32 R7, RZ, RZ, R5 ;  /* 0x000000ffff077224 */ /* 0x000fe400078e0005 */
[C---:B------:R-:W-:Y:S01]  /*1e90*/  FMUL R184, R0.reuse, R184 ;  /* 0x000000b800b87220 */ /* 0x040fe20000400000 */
[C---:B----4-:R-:W-:Y:S01]  /*1ea0*/  FMUL R188, R0.reuse, R188 ;  /* 0x000000bc00bc7220 */ /* 0x050fe20000400000 */
[C---:B------:R-:W-:Y:S01]  /*1eb0*/  FMUL R189, R0.reuse, R189 ;  /* 0x000000bd00bd7220 */ /* 0x040fe20000400000 */
[----:B------:R-:W-:Y:S01]  /*1ec0*/  IMAD.MOV.U32 R23, RZ, RZ, R21 ;  /* 0x000000ffff177224 */ /* 0x000fe200078e0015 */
[----:B------:R1:W-:Y:S01]  /*1ed0*/  STL.128 [R1+0x90], R4 ;  /* 0x0000900401007387 */ /* 0x0003e20000100c00 */
[C---:B-----5:R-:W-:Y:S01]  /*1ee0*/  FMUL R8, R0.reuse, R190 ;  /* 0x000000be00087220 */ /* 0x060fe20000400000 */
[C---:B------:R-:W-:Y:S01]  /*1ef0*/  FMUL R9, R0.reuse, R191 ;  /* 0x000000bf00097220 */ /* 0x040fe20000400000 */
[----:B------:R-:W-:Y:S01]  /*1f00*/  IMAD.MOV.U32 R186, RZ, RZ, R184 ;  /* 0x000000ffffba7224 */ /* 0x000fe200078e00b8 */
[----:B------:R-:W-:Y:S01]  /*1f10*/  MOV R187, R185 ;  /* 0x000000b900bb7202 */ /* 0x000fe20000000f00 */
[C---:B------:R-:W-:Y:S01]  /*1f20*/  FMUL R192, R0.reuse, R192 ;  /* 0x000000c000c07220 */ /* 0x040fe20000400000 */
[C---:B------:R-:W-:Y:S01]  /*1f30*/  FMUL R193, R0.reuse, R193 ;  /* 0x000000c100c17220 */ /* 0x040fe20000400000 */
[----:B------:R-:W-:Y:S01]  /*1f40*/  IMAD.MOV.U32 R190, RZ, RZ, R188 ;  /* 0x000000ffffbe7224 */ /* 0x000fe200078e00bc */
[----:B------:R-:W-:Y:S01]  /*1f50*/  MOV R10, R8 ;  /* 0x00000008000a7202 */ /* 0x000fe20000000f00 */
[C---:B------:R-:W-:Y:S01]  /*1f60*/  FMUL R197, R0.reuse, R197 ;  /* 0x000000c500c57220 */ /* 0x040fe20000400000 */
[----:B------:R-:W-:Y:S01]  /*1f70*/  FMUL R196, R0, R196 ;  /* 0x000000c400c47220 */ /* 0x000fe20000400000 */
[----:B------:R-:W-:Y:S01]  /*1f80*/  IMAD.MOV.U32 R191, RZ, RZ, R189 ;  /* 0x000000ffffbf7224 */ /* 0x000fe200078e00bd */
[----:B------:R-:W-:Y:S01]  /*1f90*/  MOV R194, R192 ;  /* 0x000000c000c27202 */ /* 0x000fe20000000f00 */
[----:B------:R-:W-:Y:S01]  /*1fa0*/  IMAD.MOV.U32 R11, RZ, RZ, R9 ;  /* 0x000000ffff0b7224 */ /* 0x000fe200078e0009 */
[----:B------:R2:W-:Y:S01]  /*1fb0*/  STL.128 [R1+0x80], R20 ;  /* 0x0000801401007387 */ /* 0x0005e20000100c00 */
[----:B------:R-:W-:-:S02]  /*1fc0*/  IMAD.MOV.U32 R195, RZ, RZ, R193 ;  /* 0x000000ffffc37224 */ /* 0x000fc400078e00c1 */
[C---:B-1----:R-:W-:Y:S01]  /*1fd0*/  FMUL R5, R0.reuse, R199 ;  /* 0x000000c700057220 */ /* 0x042fe20000400000 */
[----:B------:R-:W-:Y:S01]  /*1fe0*/  FMUL R4, R0, R198 ;  /* 0x000000c600047220 */ /* 0x000fe20000400000 */
[----:B------:R-:W-:Y:S01]  /*1ff0*/  MOV R0, UR22 ;  /* 0x0000001600007c02 */ /* 0x000fe20008000f00 */
[----:B------:R-:W-:Y:S01]  /*2000*/  IMAD.MOV.U32 R198, RZ, RZ, R196 ;  /* 0x000000ffffc67224 */ /* 0x000fe200078e00c4 */
[----:B------:R-:W-:Y:S01]  /*2010*/  MOV R199, R197 ;  /* 0x000000c500c77202 */ /* 0x000fe20000000f00 */
[----:B------:R-:W-:Y:S01]  /*2020*/  IMAD.MOV.U32 R6, RZ, RZ, R4 ;  /* 0x000000ffff067224 */ /* 0x000fe200078e0004 */
[----:B------:R-:W-:Y:S01]  /*2030*/  MOV R7, R5 ;  /* 0x0000000500077202 */ /* 0x000fe20000000f00 */
[----:B------:R2:W-:Y:S01]  /*2040*/  STL.128 [R1+0xa0], R184 ;  /* 0x0000a0b801007387 */ /* 0x0005e20000100c00 */
[----:B------:R-:W-:-:S03]  /*2050*/  SHF.L.U32 R0, R0, 0x1f, RZ ;  /* 0x0000001f00007819 */ /* 0x000fc600000006ff */
[----:B------:R2:W-:Y:S04]  /*2060*/  STL.128 [R1+0xb0], R188 ;  /* 0x0000b0bc01007387 */ /* 0x0005e80000100c00 */
[----:B------:R2:W-:Y:S04]  /*2070*/  STL.128 [R1+0xc0], R8 ;  /* 0x0000c00801007387 */ /* 0x0005e80000100c00 */
[----:B------:R2:W-:Y:S04]  /*2080*/  STL.128 [R1+0xd0], R192 ;  /* 0x0000d0c001007387 */ /* 0x0005e80000100c00 */
[----:B------:R2:W-:Y:S04]  /*2090*/  STL.128 [R1+0xe0], R196 ;  /* 0x0000e0c401007387 */ /* 0x0005e80000100c00 */
[----:B------:R2:W-:Y:S01]  /*20a0*/  STL.128 [R1+0xf0], R4 ;  /* 0x0000f00401007387 */ /* 0x0005e20000100c00 */
[----:B------:R-:W-:-:S02]  /*20b0*/  WARPGROUP.DEPBAR.LE gsb0, 0x0 ;  /* 0x00008000000079c5 */ /* 0x000fc40000010000 */
[----:B------:R-:W1:Y:S02]  /*20c0*/  SYNCS.PHASECHK.TRANS64.TRYWAIT P1, [UR15], R0 ;  /* 0x00000000ff0075a7 */ /* 0x000e64000802014f */
[----:B-12---:R-:W-:Y:S05]  /*20d0*/  @!P1 BRA `(.L_x_23) ;  /* 0x0000007400d09947 */ /* 0x006fea0003800000 */
.L_x_127:
[----:B------:R-:W1:Y:S04]  /*20e0*/  LDL.128 R208, [R1] ;  /* 0x0000000001d07983 */ /* 0x000e680000100c00 */
[----:B------:R-:W2:Y:S04]  /*20f0*/  LDL.128 R204, [R1+0x10] ;  /* 0x0000100001cc7983 */ /* 0x000ea80000100c00 */
[----:B------:R-:W3:Y:S04]  /*2100*/  LDL.128 R196, [R1+0x20] ;  /* 0x0000200001c47983 */ /* 0x000ee80000100c00 */
[----:B------:R-:W4:Y:S04]  /*2110*/  LDL.128 R188, [R1+0x30] ;  /* 0x0000300001bc7983 */ /* 0x000f280000100c00 */
[----:B------:R-:W5:Y:S04]  /*2120*/  LDL.128 R192, [R1+0x40] ;  /* 0x0000400001c07983 */ /* 0x000f680000100c00 */
[----:B------:R-:W5:Y:S04]  /*2130*/  LDL.128 R16, [R1+0x50] ;  /* 0x0000500001107983 */ /* 0x000f680000100c00 */
[----:B------:R-:W5:Y:S04]  /*2140*/  LDL.128 R20, [R1+0x60] ;  /* 0x0000600001147983 */ /* 0x000f680000100c00 */
[----:B------:R-:W5:Y:S04]  /*2150*/  LDL.128 R4, [R1+0x70] ;  /* 0x0000700001047983 */ /* 0x000f680000100c00 */
[----:B------:R-:W5:Y:S04]  /*2160*/  LDL.128 R8, [R1+0x80] ;  /* 0x0000800001087983 */ /* 0x000f680000100c00 */
[----:B------:R-:W5:Y:S04]  /*2170*/  LDL.128 R184, [R1+0x90] ;  /* 0x0000900001b87983 */ /* 0x000f680000100c00 */
[----:B------:R-:W5:Y:S01]  /*2180*/  LDL.128 R12, [R1+0xa0] ;  /* 0x0000a000010c7983 */ /* 0x000f620000100c00 */
[----:B------:R-:W-:-:S02]  /*2190*/  ULOP3.LUT UR26, UR37, 0x1, URZ, 0xc, !UPT ;  /* 0x00000001251a7892 */ /* 0x000fc4000f8e0c3f */
[----:B------:R-:W-:-:S04]  /*21a0*/  USHF.L.U32 UR14, UR36, 0x1, URZ ;  /* 0x00000001240e7899 */ /* 0x000fc8000800063f */
[----:B------:R-:W-:-:S04]  /*21b0*/  ULOP3.LUT UR14, UR14, 0xfffffffe, UR26, 0xe2, !UPT ;  /* 0xfffffffe0e0e7892 */ /* 0x000fc8000f8ee21a */
[----:B------:R-:W-:Y:S02]  /*21c0*/  ULEA UR16, UR14, UR25, 0x3 ;  /* 0x000000190e107291 */ /* 0x000fe4000f8e183f */
[----:B------:R-:W-:Y:S01]  /*21d0*/  ULEA UR17, UR23, UR28, 0x9 ;  /* 0x0000001c17117291 */ /* 0x000fe2000f8e483f */
[----:B------:R-:W-:-:S06]  /*21e0*/  UMOV UR15, 0x80000020 ;  /* 0x80000020000f7882 */ /* 0x000fcc0000000000 */
[----:B------:R-:W-:Y:S01]  /*21f0*/  UMOV UR14, UR17 ;  /* 0x00000011000e7c82 */ /* 0x000fe20008000000 */
[----:B-1----:R-:W-:-:S05]  /*2200*/  FFMA R0, R88, UR12, -R208 ;  /* 0x0000000c58007c23 */ /* 0x002fca00080008d0 */
[----:B------:R-:W-:Y:S01]  /*2210*/  FSETP.GEU.AND P2, PT, R0, -126, PT ;  /* 0xc2fc00000000780b */ /* 0x000fe20003f4e000 */
[----:B------:R-:W-:-:S05]  /*2220*/  FFMA R3, R89, UR12, -R209 ;  /* 0x0000000c59037c23 */ /* 0x000fca00080008d1 */
[----:B------:R-:W-:-:S07]  /*2230*/  FSETP.GEU.AND P3, PT, R3, -126, PT ;  /* 0xc2fc00000300780b */ /* 0x000fce0003f6e000 */
[----:B------:R-:W-:-:S06]  /*2240*/  @!P2 FMUL R0, R0, 0.5 ;  /* 0x3f0000000000a820 */ /* 0x000fcc0000400000 */
[----:B------:R-:W1:Y:S01]  /*2250*/  MUFU.EX2 R0, R0 ;  /* 0x0000000000007308 */ /* 0x000e620000000800 */
[----:B------:R-:W-:Y:S01]  /*2260*/  @!P3 FMUL R3, R3, 0.5 ;  /* 0x3f0000000303b820 */ /* 0x000fe20000400000 */
[----:B--2---:R-:W-:Y:S01]  /*2270*/  FFMA R203, R92, UR12, -R204 ;  /* 0x0000000c5ccb7c23 */ /* 0x004fe200080008cc */
[----:B------:R-:W-:Y:S01]  /*2280*/  FFMA R90, R90, UR12, -R210 ;  /* 0x0000000c5a5a7c23 */ /* 0x000fe200080008d2 */
[----:B------:R-:W-:Y:S01]  /*2290*/  FFMA R89, R94, UR12, -R206 ;  /* 0x0000000c5e597c23 */ /* 0x000fe200080008ce */
[----:B------:R-:W-:-:S03]  /*22a0*/  FFMA R91, R91, UR12, -R211 ;  /* 0x0000000c5b5b7c23 */ /* 0x000fc600080008d3 */
[----:B------:R-:W2:Y:S01]  /*22b0*/  MUFU.EX2 R3, R3 ;  /* 0x0000000300037308 */ /* 0x000ea20000000800 */
[----:B------:R-:W-:Y:S01]  /*22c0*/  FSETP.GEU.AND P6, PT, R203, -126, PT ;  /* 0xc2fc0000cb00780b */ /* 0x000fe20003fce000 */
[----:B------:R-:W-:Y:S01]  /*22d0*/  FFMA R88, R93, UR12, -R205 ;  /* 0x0000000c5d587c23 */ /* 0x000fe200080008cd */
[----:B------:R-:W-:Y:S01]  /*22e0*/  FSETP.GEU.AND P4, PT, R90, -126, PT ;  /* 0xc2fc00005a00780b */ /* 0x000fe20003f8e000 */
[----:B------:R-:W-:Y:S01]  /*22f0*/  FFMA R202, R95, UR12, -R207 ;  /* 0x0000000c5fca7c23 */ /* 0x000fe200080008cf */
[----:B------:R-:W-:Y:S01]  /*2300*/  FSETP.GEU.AND P5, PT, R91, -126, PT ;  /* 0xc2fc00005b00780b */ /* 0x000fe20003fae000 */
[----:B------:R-:W5:Y:S01]  /*2310*/  LDL.128 R208, [R1+0xb0] ;  /* 0x0000b00001d07983 */ /* 0x000f620000100c00 */
[----:B-1----:R-:W-:Y:S01]  /*2320*/  @!P2 FMUL R0, R0, R0 ;  /* 0x000000000000a220 */ /* 0x002fe20000400000 */
[----:B------:R-:W-:Y:S01]  /*2330*/  FSETP.GEU.AND P2, PT, R89, -126, PT ;  /* 0xc2fc00005900780b */ /* 0x000fe20003f4e000 */
[----:B---3--:R-:W-:Y:S01]  /*2340*/  FFMA R198, R98, UR12, -R198 ;  /* 0x0000000c62c67c23 */ /* 0x008fe200080008c6 */
[----:B------:R-:W-:Y:S01]  /*2350*/  FSETP.GEU.AND P1, PT, R88, -126, PT ;  /* 0xc2fc00005800780b */ /* 0x000fe20003f2e000 */
[----:B------:R-:W3:Y:S03]  /*2360*/  LDL.128 R204, [R1+0xc0] ;  /* 0x0000c00001cc7983 */ /* 0x000ee60000100c00 */
[----:B------:R-:W-:Y:S01]  /*2370*/  @!P6 FMUL R203, R203, 0.5 ;  /* 0x3f000000cbcbe820 */ /* 0x000fe20000400000 */
[----:B--2---:R-:W-:Y:S01]  /*2380*/  @!P3 FMUL R3, R3, R3 ;  /* 0x000000030303b220 */ /* 0x004fe20000400000 */
[----:B------:R-:W-:Y:S01]  /*2390*/  FSETP.GEU.AND P3, PT, R202, -126, PT ;  /* 0xc2fc0000ca00780b */ /* 0x000fe20003f6e000 */
[----:B------:R-:W-:Y:S01]  /*23a0*/  @!P4 FMUL R90, R90, 0.5 ;  /* 0x3f0000005a5ac820 */ /* 0x000fe20000400000 */
[----:B------:R-:W-:-:S03]  /*23b0*/  @!P5 FMUL R91, R91, 0.5 ;  /* 0x3f0000005b5bd820 */ /* 0x000fc60000400000 */
[----:B------:R-:W-:Y:S01]  /*23c0*/  @!P2 FMUL R89, R89, 0.5 ;  /* 0x3f0000005959a820 */ /* 0x000fe20000400000 */
[----:B------:R1:W2:Y:S08]  /*23d0*/  MUFU.EX2 R92, R90 ;  /* 0x0000005a005c7308 */ /* 0x0002b00000000800 */
[----:B------:R-:W4:Y:S01]  /*23e0*/  MUFU.EX2 R95, R89 ;  /* 0x00000059005f7308 */ /* 0x000f220000000800 */
[----:B------:R-:W-:-:S07]  /*23f0*/  @!P1 FMUL R88, R88, 0.5 ;  /* 0x3f00000058589820 */ /* 0x000fce0000400000 */
[----:B------:R-:W4:Y:S01]  /*2400*/  MUFU.EX2 R93, R91 ;  /* 0x0000005b005d7308 */ /* 0x000f220000000800 */
[----:B------:R-:W-:-:S07]  /*2410*/  @!P3 FMUL R202, R202, 0.5 ;  /* 0x3f000000cacab820 */ /* 0x000fce0000400000 */
[----:B------:R-:W4:Y:S01]  /*2420*/  MUFU.EX2 R203, R203 ;  /* 0x000000cb00cb7308 */ /* 0x000f220000000800 */
[----:B-1----:R-:W-:Y:S01]  /*2430*/  FFMA R90, R96, UR12, -R196 ;  /* 0x0000000c605a7c23 */ /* 0x002fe200080008c4 */
[----:B------:R-:W-:Y:S01]  /*2440*/  FFMA R196, R97, UR12, -R197 ;  /* 0x0000000c61c47c23 */ /* 0x000fe200080008c5 */
[----:B--2---:R-:W-:-:S05]  /*2450*/  @!P4 FMUL R92, R92, R92 ;  /* 0x0000005c5c5cc220 */ /* 0x004fca0000400000 */
[----:B------:R1:W2:Y:S01]  /*2460*/  MUFU.EX2 R94, R88 ;  /* 0x00000058005e7308 */ /* 0x0002a20000000800 */
[----:B----4-:R-:W-:Y:S01]  /*2470*/  @!P2 FMUL R95, R95, R95 ;  /* 0x0000005f5f5fa220 */ /* 0x010fe20000400000 */
[----:B------:R-:W-:Y:S01]  /*2480*/  FSETP.GEU.AND P4, PT, R90, -126, PT ;  /* 0xc2fc00005a00780b */ /* 0x000fe20003f8e000 */
[----:B------:R-:W-:-:S05]  /*2490*/  @!P5 FMUL R93, R93, R93 ;  /* 0x0000005d5d5dd220 */ /* 0x000fca0000400000 */
[----:B------:R-:W4:Y:S01]  /*24a0*/  MUFU.EX2 R202, R202 ;  /* 0x000000ca00ca7308 */ /* 0x000f220000000800 */
[----:B-1----:R-:W-:Y:S01]  /*24b0*/  FFMA R88, R100, UR12, -R188 ;  /* 0x0000000c64587c23 */ /* 0x002fe200080008bc */
[----:B------:R-:W-:Y:S01]  /*24c0*/  @!P6 FMUL R203, R203, R203 ;  /* 0x000000cbcbcbe220 */ /* 0x000fe20000400000 */
[----:B------:R-:W-:Y:S02]  /*24d0*/  FSETP.GEU.AND P5, PT, R196, -126, PT ;  /* 0xc2fc0000c400780b */ /* 0x000fe40003fae000 */
[----:B------:R-:W-:Y:S02]  /*24e0*/  FSETP.GEU.AND P6, PT, R198, -126, PT ;  /* 0xc2fc0000c600780b */ /* 0x000fe40003fce000 */
[----:B------:R-:W-:Y:S01]  /*24f0*/  FSETP.GEU.AND P2, PT, R88, -126, PT ;  /* 0xc2fc00005800780b */ /* 0x000fe20003f4e000 */
[----:B------:R-:W-:Y:S01]  /*2500*/  @!P4 FMUL R90, R90, 0.5 ;  /* 0x3f0000005a5ac820 */ /* 0x000fe20000400000 */
[----:B--2---:R-:W-:Y:S01]  /*2510*/  @!P1 FMUL R94, R94, R94 ;  /* 0x0000005e5e5e9220 */ /* 0x004fe20000400000 */
[----:B------:R-:W-:-:S02]  /*2520*/  F2FP.F16.F32.PACK_AB R89, R93, R92 ;  /* 0x0000005c5d59723e */ /* 0x000fc400000000ff */
[----:B------:R1:W2:Y:S04]  /*2530*/  MUFU.EX2 R197, R90 ;  /* 0x0000005a00c57308 */ /* 0x0002a80000000800 */
[----:B------:R-:W-:Y:S01]  /*2540*/  @!P5 FMUL R196, R196, 0.5 ;  /* 0x3f000000c4c4d820 */ /* 0x000fe20000400000 */
[----:B----4-:R-:W-:Y:S01]  /*2550*/  @!P3 FMUL R202, R202, R202 ;  /* 0x000000cacacab220 */ /* 0x010fe20000400000 */
[----:B------:R-:W-:Y:S02]  /*2560*/  @!P6 FMUL R198, R198, 0.5 ;  /* 0x3f000000c6c6e820 */ /* 0x000fe40000400000 */
[----:B------:R-:W-:Y:S01]  /*2570*/  @!P2 FMUL R88, R88, 0.5 ;  /* 0x3f0000005858a820 */ /* 0x000fe20000400000 */
[----:B-1----:R-:W-:Y:S01]  /*2580*/  F2FP.F16.F32.PACK_AB R90, R94, R203 ;  /* 0x000000cb5e5a723e */ /* 0x002fe200000000ff */
[----:B------:R1:W-:Y:S01]  /*2590*/  MUFU.EX2 R188, R198 ;  /* 0x000000c600bc7308 */ /* 0x0003e20000000800 */
[----:B------:R-:W-:Y:S01]  /*25a0*/  F2FP.F16.F32.PACK_AB R91, R202, R95 ;  /* 0x0000005fca5b723e */ /* 0x000fe200000000ff */
[----:B------:R-:W-:Y:S01]  /*25b0*/  FFMA R199, R99, UR12, -R199 ;  /* 0x0000000c63c77c23 */ /* 0x000fe200080008c7 */
[----:B------:R-:W-:Y:S01]  /*25c0*/  FFMA R189, R101, UR12, -R189 ;  /* 0x0000000c65bd7c23 */ /* 0x000fe200080008bd */
[----:B------:R-:W-:Y:S01]  /*25d0*/  FFMA R190, R102, UR12, -R190 ;  /* 0x0000000c66be7c23 */ /* 0x000fe200080008be */
[----:B------:R-:W-:Y:S01]  /*25e0*/  FFMA R191, R103, UR12, -R191 ;  /* 0x0000000c67bf7c23 */ /* 0x000fe200080008bf */
[----:B-----5:R-:W-:Y:S01]  /*25f0*/  FFMA R192, R104, UR12, -R192 ;  /* 0x0000000c68c07c23 */ /* 0x020fe200080008c0 */
[----:B------:R-:W-:Y:S01]  /*2600*/  FFMA R193, R105, UR12, -R193 ;  /* 0x0000000c69c17c23 */ /* 0x000fe200080008c1 */
[----:B------:R4:W-:Y:S01]  /*2610*/  MUFU.EX2 R212, R88 ;  /* 0x0000005800d47308 */ /* 0x0009e20000000800 */
[----:B------:R-:W-:Y:S01]  /*2620*/  FFMA R194, R106, UR12, -R194 ;  /* 0x0000000c6ac27c23 */ /* 0x000fe200080008c2 */
[----:B-1----:R-:W-:Y:S01]  /*2630*/  FFMA R198, R107, UR12, -R195 ;  /* 0x0000000c6bc67c23 */ /* 0x002fe200080008c3 */
[----:B------:R-:W5:Y:S04]  /*2640*/  LDL.128 R96, [R1+0xd0] ;  /* 0x0000d00001607983 */ /* 0x000f680000100c00 */
[----:B------:R-:W5:Y:S01]  /*2650*/  LDL.128 R100, [R1+0xe0] ;  /* 0x0000e00001647983 */ /* 0x000f620000100c00 */
[----:B----4-:R-:W-:Y:S01]  /*2660*/  F2FP.F16.F32.PACK_AB R88, R3, R0 ;  /* 0x000000000358723e */ /* 0x010fe200000000ff */
[----:B------:R-:W1:Y:S02]  /*2670*/  MUFU.EX2 R196, R196 ;  /* 0x000000c400c47308 */ /* 0x000e640000000800 */
[----:B------:R-:W4:Y:S01]  /*2680*/  LDL.128 R104, [R1+0xf0] ;  /* 0x0000f00001687983 */ /* 0x000f220000100c00 */
[----:B------:R-:W-:Y:S01]  /*2690*/  SYNCS.ARRIVE.TRANS64.A1T0 RZ, [UR16], RZ ;  /* 0x000000ffffff79a7 */ /* 0x000fe20008100010 */
[----:B------:R-:W-:Y:S01]  /*26a0*/  WARPGROUP.ARRIVE ;  /* 0x00000000000079c5 */ /* 0x000fe20000000000 */
[----:B------:R-:W-:-:S05]  /*26b0*/  FSETP.GEU.AND P1, PT, R199, -126, PT ;  /* 0xc2fc0000c700780b */ /* 0x000fca0003f2e000 */
[----:B------:R-:W-:Y:S01]  /*26c0*/  HGMMA.64x32x16.F32 R152, R88, gdesc[UR12].tnspB, R152, gsb0 ;  /* 0x4060000c58987df0 */ /* 0x000fe20008000898 */
[----:B--2---:R-:W-:Y:S01]  /*26d0*/  @!P4 FMUL R197, R197, R197 ;  /* 0x000000c5c5c5c220 */ /* 0x004fe20000400000 */
[----:B------:R-:W-:Y:S02]  /*26e0*/  FSETP.GEU.AND P3, PT, R189, -126, PT ;  /* 0xc2fc0000bd00780b */ /* 0x000fe40003f6e000 */
[----:B------:R-:W-:Y:S01]  /*26f0*/  FSETP.GEU.AND P4, PT, R190, -126, PT ;  /* 0xc2fc0000be00780b */ /* 0x000fe20003f8e000 */
[----:B-1----:R-:W-:Y:S01]  /*2700*/  @!P5 FMUL R196, R196, R196 ;  /* 0x000000c4c4c4d220 */ /* 0x002fe20000400000 */
[----:B------:R-:W-:Y:S02]  /*2710*/  FSETP.GEU.AND P5, PT, R191, -126, PT ;  /* 0xc2fc0000bf00780b */ /* 0x000fe40003fae000 */
[----:B------:R-:W-:-:S06]  /*2720*/  @!P1 FMUL R199, R199, 0.5 ;  /* 0x3f000000c7c79820 */ /* 0x000fcc0000400000 */
[----:B------:R-:W1:Y:S01]  /*2730*/  MUFU.EX2 R199, R199 ;  /* 0x000000c700c77308 */ /* 0x000e620000000800 */
[----:B------:R-:W-:Y:S02]  /*2740*/  @!P3 FMUL R189, R189, 0.5 ;  /* 0x3f000000bdbdb820 */ /* 0x000fe40000400000 */
[----:B------:R-:W-:Y:S02]  /*2750*/  @!P4 FMUL R190, R190, 0.5 ;  /* 0x3f000000bebec820 */ /* 0x000fe40000400000 */
[----:B------:R-:W-:-:S03]  /*2760*/  @!P5 FMUL R191, R191, 0.5 ;  /* 0x3f000000bfbfd820 */ /* 0x000fc60000400000 */
[----:B------:R-:W2:Y:S01]  /*2770*/  MUFU.EX2 R189, R189 ;  /* 0x000000bd00bd7308 */ /* 0x000ea20000000800 */
[----:B------:R-:W-:-:S07]  /*2780*/  @!P6 FMUL R188, R188, R188 ;  /* 0x000000bcbcbce220 */ /* 0x000fce0000400000 */
[----:B------:R-:W2:Y:S01]  /*2790*/  MUFU.EX2 R190, R190 ;  /* 0x000000be00be7308 */ /* 0x000ea20000000800 */
[----:B------:R-:W-:-:S07]  /*27a0*/  FSETP.GEU.AND P6, PT, R192, -126, PT ;  /* 0xc2fc0000c000780b */ /* 0x000fce0003fce000 */
[----:B------:R-:W2:Y:S01]  /*27b0*/  MUFU.EX2 R191, R191 ;  /* 0x000000bf00bf7308 */ /* 0x000ea20000000800 */
[----:B-1----:R-:W-:Y:S01]  /*27c0*/  @!P1 FMUL R199, R199, R199 ;  /* 0x000000c7c7c79220 */ /* 0x002fe20000400000 */
[----:B------:R-:W-:Y:S01]  /*27d0*/  FSETP.GEU.AND P1, PT, R193, -126, PT ;  /* 0xc2fc0000c100780b */ /* 0x000fe20003f2e000 */
[----:B------:R-:W-:Y:S01]  /*27e0*/  @!P2 FMUL R212, R212, R212 ;  /* 0x000000d4d4d4a220 */ /* 0x000fe20000400000 */
[----:B--2---:R-:W-:Y:S02]  /*27f0*/  @!P3 FMUL R189, R189, R189 ;  /* 0x000000bdbdbdb220 */ /* 0x004fe40000400000 */
[----:B------:R-:W-:Y:S01]  /*2800*/  @!P6 FMUL R192, R192, 0.5 ;  /* 0x3f000000c0c0e820 */ /* 0x000fe20000400000 */
[----:B------:R-:W-:Y:S01]  /*2810*/  @!P4 FMUL R190, R190, R190 ;  /* 0x000000bebebec220 */ /* 0x000fe20000400000 */
[----:B------:R-:W-:Y:S02]  /*2820*/  WARPGROUP.DEPBAR.LE gsb0, 0x0 ;  /* 0x00008000000079c5 */ /* 0x000fe40000010000 */
[----:B------:R-:W-:Y:S01]  /*2830*/  F2FP.F16.F32.PACK_AB R88, R196, R197 ;  /* 0x000000c5c458723e */ /* 0x000fe200000000ff */
[----:B------:R-:W-:-:S04]  /*2840*/  @!P5 FMUL R191, R191, R191 ;  /* 0x000000bfbfbfd220 */ /* 0x000fc80000400000 */
[----:B------:R-:W-:Y:S01]  /*2850*/  @!P1 FMUL R193, R193, 0.5 ;  /* 0x3f000000c1c19820 */ /* 0x000fe20000400000 */
[----:B------:R-:W-:Y:S01]  /*2860*/  F2FP.F16.F32.PACK_AB R89, R199, R188 ;  /* 0x000000bcc759723e */ /* 0x000fe200000000ff */
[----:B------:R-:W-:Y:S01]  /*2870*/  UIADD3 UR14, UR17, 0x40, URZ ;  /* 0x00000040110e7890 */ /* 0x000fe2000fffe03f */
[----:B------:R-:W-:Y:S02]  /*2880*/  F2FP.F16.F32.PACK_AB R90, R189, R212 ;  /* 0x000000d4bd5a723e */ /* 0x000fe400000000ff */
[----:B------:R-:W-:Y:S01]  /*2890*/  F2FP.F16.F32.PACK_AB R91, R191, R190 ;  /* 0x000000bebf5b723e */ /* 0x000fe200000000ff */
[----:B------:R-:W1:Y:S01]  /*28a0*/  MUFU.EX2 R195, R192 ;  /* 0x000000c000c37308 */ /* 0x000e620000000800 */
[----:B------:R-:W-:Y:S02]  /*28b0*/  FFMA R213, R108, UR12, -R16 ;  /* 0x0000000c6cd57c23 */ /* 0x000fe40008000810 */
[----:B------:R-:W-:Y:S01]  /*28c0*/  WARPGROUP.ARRIVE ;  /* 0x00000000000079c5 */ /* 0x000fe20000000000 */
[----:B------:R-:W-:-:S04]  /*28d0*/  UMOV UR15, 0x80000020 ;  /* 0x80000020000f7882 */ /* 0x000fc80000000000 */
[----:B------:R-:W2:Y:S01]  /*28e0*/  MUFU.EX2 R16, R193 ;  /* 0x000000c100107308 */ /* 0x000ea20000000800 */
[----:B------:R-:W-:Y:S01]  /*28f0*/  HGMMA.64x32x16.F32 R152, R88, gdesc[UR12].tnspB, R152, gsb0 ;  /* 0x4060000c58987df0 */ /* 0x000fe20008000898 */
[----:B------:R-:W-:Y:S02]  /*2900*/  FSETP.GEU.AND P2, PT, R194, -126, PT ;  /* 0xc2fc0000c200780b */ /* 0x000fe40003f4e000 */
[----:B------:R-:W-:Y:S01]  /*2910*/  FSETP.GEU.AND P3, PT, R198, -126, PT ;  /* 0xc2fc0000c600780b */ /* 0x000fe20003f6e000 */
[----:B------:R-:W-:Y:S01]  /*2920*/  FFMA R108, R110, UR12, -R18 ;  /* 0x0000000c6e6c7c23 */ /* 0x000fe20008000812 */
[----:B------:R-:W-:Y:S01]  /*2930*/  FFMA R109, R109, UR12, -R17 ;  /* 0x0000000c6d6d7c23 */ /* 0x000fe20008000811 */
[----:B------:R-:W-:Y:S01]  /*2940*/  FFMA R111, R111, UR12, -R19 ;  /* 0x0000000c6f6f7c23 */ /* 0x000fe20008000813 */
[----:B-1----:R-:W-:Y:S02]  /*2950*/  @!P6 FMUL R195, R195, R195 ;  /* 0x000000c3c3c3e220 */ /* 0x002fe40000400000 */
[----:B------:R-:W-:-:S02]  /*2960*/  FSETP.GEU.AND P6, PT, R108, -126, PT ;  /* 0xc2fc00006c00780b */ /* 0x000fc40003fce000 */
[----:B------:R-:W-:Y:S02]  /*2970*/  FSETP.GEU.AND P4, PT, R213, -126, PT ;  /* 0xc2fc0000d500780b */ /* 0x000fe40003f8e000 */
[----:B------:R-:W-:Y:S01]  /*2980*/  FSETP.GEU.AND P5, PT, R109, -126, PT ;  /* 0xc2fc00006d00780b */ /* 0x000fe20003fae000 */
[----:B--2---:R-:W-:Y:S01]  /*2990*/  @!P1 FMUL R16, R16, R16 ;  /* 0x0000001010109220 */ /* 0x004fe20000400000 */
[----:B------:R-:W-:Y:S01]  /*29a0*/  FSETP.GEU.AND P1, PT, R111, -126, PT ;  /* 0xc2fc00006f00780b */ /* 0x000fe20003f2e000 */
[----:B------:R-:W-:Y:S01]  /*29b0*/  @!P2 FMUL R194, R194, 0.5 ;  /* 0x3f000000c2c2a820 */ /* 0x000fe20000400000 */
[----:B------:R-:W-:-:S03]  /*29c0*/  @!P3 FMUL R198, R198, 0.5 ;  /* 0x3f000000c6c6b820 */ /* 0x000fc60000400000 */
[----:B------:R-:W1:Y:S02]  /*29d0*/  MUFU.EX2 R17, R194 ;  /* 0x000000c200117308 */ /* 0x000e640000000800 */
[----:B------:R-:W-:Y:S02]  /*29e0*/  @!P6 FMUL R108, R108, 0.5 ;  /* 0x3f0000006c6ce820 */ /* 0x000fe40000400000 */
[----:B------:R-:W-:-:S04]  /*29f0*/  @!P4 FMUL R213, R213, 0.5 ;  /* 0x3f000000d5d5c820 */ /* 0x000fc80000400000 */
[----:B------:R-:W2:Y:S01]  /*2a00*/  MUFU.EX2 R18, R198 ;  /* 0x000000c600127308 */ /* 0x000ea20000000800 */
[----:B------:R-:W-:Y:S01]  /*2a10*/  @!P5 FMUL R109, R109, 0.5 ;  /* 0x3f0000006d6dd820 */ /* 0x000fe20000400000 */
[----:B------:R-:W-:Y:S01]  /*2a20*/  @!P1 FMUL R111, R111, 0.5 ;  /* 0x3f0000006f6f9820 */ /* 0x000fe20000400000 */
[----:B------:R-:W-:Y:S01]  /*2a30*/  FFMA R112, R112, UR12, -R20 ;  /* 0x0000000c70707c23 */ /* 0x000fe20008000814 */
[----:B------:R-:W-:-:S04]  /*2a40*/  FFMA R113, R113, UR12, -R21 ;  /* 0x0000000c71717c23 */ /* 0x000fc80008000815 */
[----:B------:R-:W2:Y:S08]  /*2a50*/  MUFU.EX2 R19, R213 ;  /* 0x000000d500137308 */ /* 0x000eb00000000800 */
[----:B------:R-:W2:Y:S08]  /*2a60*/  MUFU.EX2 R20, R109 ;  /* 0x0000006d00147308 */ /* 0x000eb00000000800 */
[----:B------:R-:W2:Y:S08]  /*2a70*/  MUFU.EX2 R108, R108 ;  /* 0x0000006c006c7308 */ /* 0x000eb00000000800 */
[----:B------:R-:W2:Y:S01]  /*2a80*/  MUFU.EX2 R21, R111 ;  /* 0x0000006f00157308 */ /* 0x000ea20000000800 */
[----:B-1----:R-:W-:Y:S01]  /*2a90*/  @!P2 FMUL R17, R17, R17 ;  /* 0x000000111111a220 */ /* 0x002fe20000400000 */
[----:B--2---:R-:W-:Y:S01]  /*2aa0*/  @!P3 FMUL R18, R18, R18 ;  /* 0x000000121212b220 */ /* 0x004fe20000400000 */
[----:B------:R-:W-:-:S02]  /*2ab0*/  FSETP.GEU.AND P2, PT, R112, -126, PT ;  /* 0xc2fc00007000780b */ /* 0x000fc40003f4e000 */
[----:B------:R-:W-:Y:S01]  /*2ac0*/  FSETP.GEU.AND P3, PT, R113, -126, PT ;  /* 0xc2fc00007100780b */ /* 0x000fe20003f6e000 */
[----:B------:R-:W-:Y:S01]  /*2ad0*/  @!P4 FMUL R19, R19, R19 ;  /* 0x000000131313c220 */ /* 0x000fe20000400000 */
[----:B------:R-:W-:Y:S01]  /*2ae0*/  @!P5 FMUL R20, R20, R20 ;  /* 0x000000141414d220 */ /* 0x000fe20000400000 */
[----:B------:R-:W-:Y:S01]  /*2af0*/  @!P6 FMUL R108, R108, R108 ;  /* 0x0000006c6c6ce220 */ /* 0x000fe20000400000 */
[----:B------:R-:W-:Y:S02]  /*2b00*/  WARPGROUP.DEPBAR.LE gsb0, 0x0 ;  /* 0x00008000000079c5 */ /* 0x000fe40000010000 */
[----:B------:R-:W-:Y:S01]  /*2b10*/  F2FP.F16.F32.PACK_AB R88, R16, R195 ;  /* 0x000000c31058723e */ /* 0x000fe200000000ff */
[----:B------:R-:W-:-:S04]  /*2b20*/  @!P1 FMUL R21, R21, R21 ;  /* 0x0000001515159220 */ /* 0x000fc80000400000 */
[----:B------:R-:W-:Y:S02]  /*2b30*/  @!P2 FMUL R112, R112, 0.5 ;  /* 0x3f0000007070a820 */ /* 0x000fe40000400000 */
[----:B------:R-:W-:Y:S01]  /*2b40*/  @!P3 FMUL R113, R113, 0.5 ;  /* 0x3f0000007171b820 */ /* 0x000fe20000400000 */
[----:B------:R-:W-:Y:S01]  /*2b50*/  F2FP.F16.F32.PACK_AB R89, R18, R17 ;  /* 0x000000111259723e */ /* 0x000fe200000000ff */
[----:B------:R-:W-:Y:S01]  /*2b60*/  UIADD3 UR14, UR17, 0x80, URZ ;  /* 0x00000080110e7890 */ /* 0x000fe2000fffe03f */
[----:B------:R-:W-:Y:S02]  /*2b70*/  F2FP.F16.F32.PACK_AB R90, R20, R19 ;  /* 0x00000013145a723e */ /* 0x000fe400000000ff */
[----:B------:R-:W-:Y:S01]  /*2b80*/  F2FP.F16.F32.PACK_AB R91, R21, R108 ;  /* 0x0000006c155b723e */ /* 0x000fe200000000ff */
[----:B------:R-:W-:Y:S01]  /*2b90*/  FFMA R115, R115, UR12, -R23 ;  /* 0x0000000c73737c23 */ /* 0x000fe20008000817 */
[----:B------:R-:W-:Y:S01]  /*2ba0*/  FFMA R116, R116, UR12, -R4 ;  /* 0x0000000c74747c23 */ /* 0x000fe20008000804 */
[----:B------:R-:W1:Y:S01]  /*2bb0*/  MUFU.EX2 R23, R113 ;  /* 0x0000007100177308 */ /* 0x000e620000000800 */
[----:B------:R-:W-:Y:S01]  /*2bc0*/  WARPGROUP.ARRIVE ;  /* 0x00000000000079c5 */ /* 0x000fe20000000000 */
[----:B------:R-:W-:Y:S01]  /*2bd0*/  FFMA R22, R114, UR12, -R22 ;  /* 0x0000000c72167c23 */ /* 0x000fe20008000816 */
[----:B------:R-:W-:Y:S01]  /*2be0*/  UMOV UR15, 0x80000020 ;  /* 0x80000020000f7882 */ /* 0x000fe20000000000 */
[----:B------:R-:W-:-:S03]  /*2bf0*/  FSETP.GEU.AND P5, PT, R115, -126, PT ;  /* 0xc2fc00007300780b */ /* 0x000fc60003fae000 */
[----:B------:R-:W-:Y:S01]  /*2c00*/  HGMMA.64x32x16.F32 R152, R88, gdesc[UR12].tnspB, R152, gsb0 ;  /* 0x4060000c58987df0 */ /* 0x000fe20008000898 */
[----:B------:R-:W2:Y:S01]  /*2c10*/  MUFU.EX2 R4, R112 ;  /* 0x0000007000047308 */ /* 0x000ea20000000800 */
[----:B------:R-:W-:Y:S01]  /*2c20*/  FSETP.GEU.AND P4, PT, R22, -126, PT ;  /* 0xc2fc00001600780b */ /* 0x000fe20003f8e000 */
[----:B------:R-:W-:Y:S01]  /*2c30*/  FFMA R117, R117, UR12, -R5 ;  /* 0x0000000c75757c23 */ /* 0x000fe20008000805 */
[----:B------:R-:W-:Y:S01]  /*2c40*/  FFMA R118, R118, UR12, -R6 ;  /* 0x0000000c76767c23 */ /* 0x000fe20008000806 */
[----:B------:R-:W-:Y:S01]  /*2c50*/  FFMA R119, R119, UR12, -R7 ;  /* 0x0000000c77777c23 */ /* 0x000fe20008000807 */
[----:B------:R-:W-:Y:S02]  /*2c60*/  FSETP.GEU.AND P6, PT, R116, -126, PT ;  /* 0xc2fc00007400780b */ /* 0x000fe40003fce000 */
[----:B------:R-:W-:Y:S01]  /*2c70*/  FSETP.GEU.AND P1, PT, R117, -126, PT ;  /* 0xc2fc00007500780b */ /* 0x000fe20003f2e000 */
[----:B-1----:R-:W-:Y:S01]  /*2c80*/  @!P3 FMUL R23, R23, R23 ;  /* 0x000000171717b220 */ /* 0x002fe20000400000 */
[----:B------:R-:W-:Y:S01]  /*2c90*/  FSETP.GEU.AND P3, PT, R119, -126, PT ;  /* 0xc2fc00007700780b */ /* 0x000fe20003f6e000 */
[----:B------:R-:W-:-:S04]  /*2ca0*/  @!P5 FMUL R115, R115, 0.5 ;  /* 0x3f0000007373d820 */ /* 0x000fc80000400000 */
[----:B------:R-:W-:Y:S01]  /*2cb0*/  @!P4 FMUL R22, R22, 0.5 ;  /* 0x3f0000001616c820 */ /* 0x000fe20000400000 */
[----:B--2---:R-:W-:Y:S01]  /*2cc0*/  @!P2 FMUL R4, R4, R4 ;  /* 0x000000040404a220 */ /* 0x004fe20000400000 */
[----:B------:R-:W-:Y:S02]  /*2cd0*/  FSETP.GEU.AND P2, PT, R118, -126, PT ;  /* 0xc2fc00007600780b */ /* 0x000fe40003f4e000 */
[----:B------:R-:W1:Y:S01]  /*2ce0*/  MUFU.EX2 R5, R22 ;  /* 0x0000001600057308 */ /* 0x000e620000000800 */
[----:B------:R-:W-:-:S07]  /*2cf0*/  @!P6 FMUL R116, R116, 0.5 ;  /* 0x3f0000007474e820 */ /* 0x000fce0000400000 */
[----:B------:R-:W2:Y:S01]  /*2d00*/  MUFU.EX2 R6, R115 ;  /* 0x0000007300067308 */ /* 0x000ea20000000800 */
[----:B------:R-:W-:Y:S01]  /*2d10*/  @!P1 FMUL R117, R117, 0.5 ;  /* 0x3f00000075759820 */ /* 0x000fe20000400000 */
[----:B------:R-:W-:Y:S01]  /*2d20*/  @!P3 FMUL R119, R119, 0.5 ;  /* 0x3f0000007777b820 */ /* 0x000fe20000400000 */
[----:B------:R-:W-:Y:S01]  /*2d30*/  @!P2 FMUL R118, R118, 0.5 ;  /* 0x3f0000007676a820 */ /* 0x000fe20000400000 */
[----:B------:R-:W-:Y:S01]  /*2d40*/  FFMA R120, R120, UR12, -R8 ;  /* 0x0000000c78787c23 */ /* 0x000fe20008000808 */
[----:B------:R-:W-:-:S03]  /*2d50*/  FFMA R110, R123, UR12, -R11 ;  /* 0x0000000c7b6e7c23 */ /* 0x000fc6000800080b */
[----:B------:R-:W3:Y:S01]  /*2d60*/  MUFU.EX2 R7, R116 ;  /* 0x0000007400077308 */ /* 0x000ee20000000800 */
[----:B------:R-:W-:Y:S01]  /*2d70*/  FFMA R121, R121, UR12, -R9 ;  /* 0x0000000c79797c23 */ /* 0x000fe20008000809 */
[----:B-1----:R-:W-:-:S06]  /*2d80*/  @!P4 FMUL R5, R5, R5 ;  /* 0x000000050505c220 */ /* 0x002fcc0000400000 */
[----:B------:R-:W1:Y:S01]  /*2d90*/  MUFU.EX2 R8, R117 ;  /* 0x0000007500087308 */ /* 0x000e620000000800 */
[----:B--2---:R-:W-:-:S07]  /*2da0*/  @!P5 FMUL R6, R6, R6 ;  /* 0x000000060606d220 */ /* 0x004fce0000400000 */
[----:B------:R-:W2:Y:S01]  /*2db0*/  MUFU.EX2 R22, R118 ;  /* 0x0000007600167308 */ /* 0x000ea20000000800 */
[----:B------:R-:W-:-:S07]  /*2dc0*/  FSETP.GEU.AND P4, PT, R120, -126, PT ;  /* 0xc2fc00007800780b */ /* 0x000fce0003f8e000 */
[----:B------:R-:W2:Y:S01]  /*2dd0*/  MUFU.EX2 R11, R119 ;  /* 0x00000077000b7308 */ /* 0x000ea20000000800 */
[----:B------:R-:W-:Y:S01]  /*2de0*/  FSETP.GEU.AND P5, PT, R121, -126, PT ;  /* 0xc2fc00007900780b */ /* 0x000fe20003fae000 */
[----:B---3--:R-:W-:Y:S01]  /*2df0*/  @!P6 FMUL R7, R7, R7 ;  /* 0x000000070707e220 */ /* 0x008fe20000400000 */
[----:B-1----:R-:W-:Y:S01]  /*2e00*/  @!P1 FMUL R8, R8, R8 ;  /* 0x0000000808089220 */ /* 0x002fe20000400000 */
[----:B------:R-:W-:Y:S02]  /*2e10*/  WARPGROUP.DEPBAR.LE gsb0, 0x0 ;  /* 0x00008000000079c5 */ /* 0x000fe40000010000 */
[----:B------:R-:W-:Y:S01]  /*2e20*/  @!P4 FMUL R120, R120, 0.5 ;  /* 0x3f0000007878c820 */ /* 0x000fe20000400000 */
[----:B--2---:R-:W-:Y:S01]  /*2e30*/  @!P2 FMUL R22, R22, R22 ;  /* 0x000000161616a220 */ /* 0x004fe20000400000 */
[----:B------:R-:W-:Y:S01]  /*2e40*/  F2FP.F16.F32.PACK_AB R88, R23, R4 ;  /* 0x000000041758723e */ /* 0x000fe200000000ff */
[----:B------:R-:W-:Y:S01]  /*2e50*/  FFMA R109, R122, UR12, -R10 ;  /* 0x0000000c7a6d7c23 */ /* 0x000fe2000800080a */
[----:B------:R-:W-:-:S04]  /*2e60*/  F2FP.F16.F32.PACK_AB R89, R6, R5 ;  /* 0x000000050659723e */ /* 0x000fc800000000ff */
[----:B------:R-:W-:Y:S01]  /*2e70*/  @!P5 FMUL R121, R121, 0.5 ;  /* 0x3f0000007979d820 */ /* 0x000fe20000400000 */
[----:B------:R-:W-:Y:S01]  /*2e80*/  @!P3 FMUL R11, R11, R11 ;  /* 0x0000000b0b0bb220 */ /* 0x000fe20000400000 */
[----:B------:R-:W-:Y:S01]  /*2e90*/  F2FP.F16.F32.PACK_AB R90, R8, R7 ;  /* 0x00000007085a723e */ /* 0x000fe200000000ff */
[----:B------:R-:W-:Y:S01]  /*2ea0*/  UIADD3 UR14, UR17, 0xc0, URZ ;  /* 0x000000c0110e7890 */ /* 0x000fe2000fffe03f */
[----:B------:R-:W1:Y:S02]  /*2eb0*/  MUFU.EX2 R9, R120 ;  /* 0x0000007800097308 */ /* 0x000e640000000800 */
[----:B------:R-:W-:-:S04]  /*2ec0*/  F2FP.F16.F32.PACK_AB R91, R11, R22 ;  /* 0x000000160b5b723e */ /* 0x000fc800000000ff */
[----:B------:R-:W-:Y:S02]  /*2ed0*/  WARPGROUP.ARRIVE ;  /* 0x00000000000079c5 */ /* 0x000fe40000000000 */
[----:B------:R-:W2:Y:S01]  /*2ee0*/  MUFU.EX2 R10, R121 ;  /* 0x00000079000a7308 */ /* 0x000ea20000000800 */
[----:B------:R-:W-:Y:S01]  /*2ef0*/  UMOV UR15, 0x80000020 ;  /* 0x80000020000f7882 */ /* 0x000fe20000000000 */
[----:B------:R-:W-:Y:S02]  /*2f00*/  FSETP.GEU.AND P6, PT, R109, -126, PT ;  /* 0xc2fc00006d00780b */ /* 0x000fe40003fce000 */
[----:B------:R-:W-:Y:S01]  /*2f10*/  FSETP.GEU.AND P1, PT, R110, -126, PT ;  /* 0xc2fc00006e00780b */ /* 0x000fe20003f2e000 */
[----:B------:R-:W-:Y:S01]  /*2f20*/  HGMMA.64x32x16.F32 R152, R88, gdesc[UR12].tnspB, R152, gsb0 ;  /* 0x4060000c58987df0 */ /* 0x000fe20008000898 */
[----:B------:R-:W-:Y:S01]  /*2f30*/  FFMA R112, R124, UR12, -R184 ;  /* 0x0000000c7c707c23 */ /* 0x000fe200080008b8 */
[----:B------:R-:W-:Y:S01]  /*2f40*/  FFMA R111, R125, UR12, -R185 ;  /* 0x0000000c7d6f7c23 */ /* 0x000fe200080008b9 */
[----:B------:R-:W-:Y:S01]  /*2f50*/  FFMA R114, R126, UR12, -R186 ;  /* 0x0000000c7e727c23 */ /* 0x000fe200080008ba */
[----:B------:R-:W-:Y:S01]  /*2f60*/  FFMA R113, R127, UR12, -R187 ;  /* 0x0000000c7f717c23 */ /* 0x000fe200080008bb */
[----:B-1----:R-:W-:Y:S01]  /*2f70*/  @!P4 FMUL R9, R9, R9 ;  /* 0x000000090909c220 */ /* 0x002fe20000400000 */
[----:B------:R-:W-:-:S02]  /*2f80*/  FSETP.GEU.AND P2, PT, R112, -126, PT ;  /* 0xc2fc00007000780b */ /* 0x000fc40003f4e000 */
[----:B------:R-:W-:Y:S02]  /*2f90*/  FSETP.GEU.AND P3, PT, R111, -126, PT ;  /* 0xc2fc00006f00780b */ /* 0x000fe40003f6e000 */
[----:B------:R-:W-:Y:S01]  /*2fa0*/  FSETP.GEU.AND P4, PT, R114, -126, PT ;  /* 0xc2fc00007200780b */ /* 0x000fe20003f8e000 */
[----:B--2---:R-:W-:Y:S01]  /*2fb0*/  @!P5 FMUL R10, R10, R10 ;  /* 0x0000000a0a0ad220 */ /* 0x004fe20000400000 */
[----:B------:R-:W-:Y:S01]  /*2fc0*/  FSETP.GEU.AND P5, PT, R113, -126, PT ;  /* 0xc2fc00007100780b */ /* 0x000fe20003fae000 */
[----:B------:R-:W-:Y:S01]  /*2fd0*/  @!P6 FMUL R109, R109, 0.5 ;  /* 0x3f0000006d6de820 */ /* 0x000fe20000400000 */
[----:B------:R-:W-:-:S05]  /*2fe0*/  @!P1 FMUL R110, R110, 0.5 ;  /* 0x3f0000006e6e9820 */ /* 0x000fca0000400000 */
[----:B------:R-:W1:Y:S01]  /*2ff0*/  MUFU.EX2 R109, R109 ;  /* 0x0000006d006d7308 */ /* 0x000e620000000800 */
[----:B------:R-:W-:Y:S01]  /*3000*/  @!P2 FMUL R112, R112, 0.5 ;  /* 0x3f0000007070a820 */ /* 0x000fe20000400000 */
[----:B------:R-:W-:Y:S02]  /*3010*/  @!P3 FMUL R111, R111, 0.5 ;  /* 0x3f0000006f6fb820 */ /* 0x000fe40000400000 */
[----:B------:R-:W-:-:S04]  /*3020*/  @!P4 FMUL R114, R114, 0.5 ;  /* 0x3f0000007272c820 */ /* 0x000fc80000400000 */
[----:B------:R-:W2:Y:S01]  /*3030*/  MUFU.EX2 R110, R110 ;  /* 0x0000006e006e7308 */ /* 0x000ea20000000800 */
[----:B------:R-:W-:Y:S01]  /*3040*/  @!P5 FMUL R113, R113, 0.5 ;  /* 0x3f0000007171d820 */ /* 0x000fe20000400000 */
[----:B------:R-:W-:Y:S01]  /*3050*/  FFMA R12, R128, UR12, -R12 ;  /* 0x0000000c800c7c23 */ /* 0x000fe2000800080c */
[----:B------:R-:W-:-:S05]  /*3060*/  FFMA R13, R129, UR12, -R13 ;  /* 0x0000000c810d7c23 */ /* 0x000fca000800080d */
[----:B------:R-:W3:Y:S01]  /*3070*/  MUFU.EX2 R112, R112 ;  /* 0x0000007000707308 */ /* 0x000ee20000000800 */
[----:B-1----:R-:W-:-:S07]  /*3080*/  @!P6 FMUL R109, R109, R109 ;  /* 0x0000006d6d6de220 */ /* 0x002fce0000400000 */
[----:B------:R-:W1:Y:S01]  /*3090*/  MUFU.EX2 R111, R111 ;  /* 0x0000006f006f7308 */ /* 0x000e620000000800 */
[----:B--2---:R-:W-:-:S07]  /*30a0*/  @!P1 FMUL R110, R110, R110 ;  /* 0x0000006e6e6e9220 */ /* 0x004fce0000400000 */
[----:B------:R-:W2:Y:S01]  /*30b0*/  MUFU.EX2 R114, R114 ;  /* 0x0000007200727308 */ /* 0x000ea20000000800 */
[----:B------:R-:W-:-:S07]  /*30c0*/  FSETP.GEU.AND P6, PT, R12, -126, PT ;  /* 0xc2fc00000c00780b */ /* 0x000fce0003fce000 */
[----:B------:R-:W5:Y:S01]  /*30d0*/  MUFU.EX2 R113, R113 ;  /* 0x0000007100717308 */ /* 0x000f620000000800 */
[----:B------:R-:W-:Y:S01]  /*30e0*/  FSETP.GEU.AND P1, PT, R13, -126, PT ;  /* 0xc2fc00000d00780b */ /* 0x000fe20003f2e000 */
[----:B---3--:R-:W-:Y:S01]  /*30f0*/  @!P2 FMUL R112, R112, R112 ;  /* 0x000000707070a220 */ /* 0x008fe20000400000 */
[----:B-1----:R-:W-:Y:S01]  /*3100*/  @!P3 FMUL R111, R111, R111 ;  /* 0x0000006f6f6fb220 */ /* 0x002fe20000400000 */
[----:B------:R-:W-:Y:S02]  /*3110*/  WARPGROUP.DEPBAR.LE gsb0, 0x0 ;  /* 0x00008000000079c5 */ /* 0x000fe40000010000 */
[----:B------:R-:W-:Y:S01]  /*3120*/  @!P6 FMUL R12, R12, 0.5 ;  /* 0x3f0000000c0ce820 */ /* 0x000fe20000400000 */
[----:B--2---:R-:W-:Y:S01]  /*3130*/  @!P4 FMUL R114, R114, R114 ;  /* 0x000000727272c220 */ /* 0x004fe20000400000 */
[----:B------:R-:W-:Y:S01]  /*3140*/  F2FP.F16.F32.PACK_AB R88, R10, R9 ;  /* 0x000000090a58723e */ /* 0x000fe200000000ff */
[----:B------:R-:W-:Y:S01]  /*3150*/  UIADD3 UR14, UR17, 0x100, URZ ;  /* 0x00000100110e7890 */ /* 0x000fe2000fffe03f */
[----:B------:R-:W-:-:S04]  /*3160*/  F2FP.F16.F32.PACK_AB R89, R110, R109 ;  /* 0x0000006d6e59723e */ /* 0x000fc800000000ff */
[----:B------:R-:W-:Y:S01]  /*3170*/  @!P1 FMUL R13, R13, 0.5 ;  /* 0x3f0000000d0d9820 */ /* 0x000fe20000400000 */
[----:B-----5:R-:W-:Y:S01]  /*3180*/  @!P5 FMUL R113, R113, R113 ;  /* 0x000000717171d220 */ /* 0x020fe20000400000 */
[----:B------:R-:W-:Y:S01]  /*3190*/  F2FP.F16.F32.PACK_AB R90, R111, R112 ;  /* 0x000000706f5a723e */ /* 0x000fe200000000ff */
[----:B------:R-:W1:Y:S03]  /*31a0*/  MUFU.EX2 R115, R12 ;  /* 0x0000000c00737308 */ /* 0x000e660000000800 */
[----:B------:R-:W-:Y:S01]  /*31b0*/  F2FP.F16.F32.PACK_AB R91, R113, R114 ;  /* 0x00000072715b723e */ /* 0x000fe200000000ff */
[----:B------:R-:W-:-:S04]  /*31c0*/  FFMA R14, R130, UR12, -R14 ;  /* 0x0000000c820e7c23 */ /* 0x000fc8000800080e */
[----:B------:R-:W2:Y:S01]  /*31d0*/  MUFU.EX2 R116, R13 ;  /* 0x0000000d00747308 */ /* 0x000ea20000000800 */
[----:B------:R-:W-:Y:S01]  /*31e0*/  WARPGROUP.ARRIVE ;  /* 0x00000000000079c5 */ /* 0x000fe20000000000 */
[----:B------:R-:W-:Y:S01]  /*31f0*/  FFMA R15, R131, UR12, -R15 ;  /* 0x0000000c830f7c23 */ /* 0x000fe2000800080f */
[----:B------:R-:W-:Y:S01]  /*3200*/  UMOV UR15, 0x80000020 ;  /* 0x80000020000f7882 */ /* 0x000fe20000000000 */
[----:B------:R-:W-:-:S03]  /*3210*/  FSETP.GEU.AND P2, PT, R14, -126, PT ;  /* 0xc2fc00000e00780b */ /* 0x000fc60003f4e000 */
[----:B------:R-:W-:Y:S01]  /*3220*/  HGMMA.64x32x16.F32 R152, R88, gdesc[UR12].tnspB, R152, gsb0 ;  /* 0x4060000c58987df0 */ /* 0x000fe20008000898 */
[----:B------:R-:W-:Y:S01]  /*3230*/  FSETP.GEU.AND P3, PT, R15, -126, PT ;  /* 0xc2fc00000f00780b */ /* 0x000fe20003f6e000 */
[----:B------:R-:W-:Y:S01]  /*3240*/  FFMA R119, R132, UR12, -R208 ;  /* 0x0000000c84777c23 */ /* 0x000fe200080008d0 */
[----:B------:R-:W-:Y:S01]  /*3250*/  FFMA R120, R133, UR12, -R209 ;  /* 0x0000000c85787c23 */ /* 0x000fe200080008d1 */
[----:B------:R-:W-:Y:S01]  /*3260*/  FFMA R121, R134, UR12, -R210 ;  /* 0x0000000c86797c23 */ /* 0x000fe200080008d2 */
[----:B------:R-:W-:Y:S01]  /*3270*/  FFMA R122, R135, UR12, -R211 ;  /* 0x0000000c877a7c23 */ /* 0x000fe200080008d3 */
[----:B-1----:R-:W-:Y:S01]  /*3280*/  @!P6 FMUL R115, R115, R115 ;  /* 0x000000737373e220 */ /* 0x002fe20000400000 */
[----:B------:R-:W-:Y:S02]  /*3290*/  FSETP.GEU.AND P4, PT, R119, -126, PT ;  /* 0xc2fc00007700780b */ /* 0x000fe40003f8e000 */
[----:B------:R-:W-:Y:S01]  /*32a0*/  FSETP.GEU.AND P5, PT, R120, -126, PT ;  /* 0xc2fc00007800780b */ /* 0x000fe20003fae000 */
[----:B--2---:R-:W-:Y:S01]  /*32b0*/  @!P1 FMUL R116, R116, R116 ;  /* 0x0000007474749220 */ /* 0x004fe20000400000 */
[----:B------:R-:W-:-:S02]  /*32c0*/  FSETP.GEU.AND P6, PT, R121, -126, PT ;  /* 0xc2fc00007900780b */ /* 0x000fc40003fce000 */
        /* <DEDUP_REMOVED lines=11> */
[----:B------:R-:W3:Y:S01]  /*3380*/  MUFU.EX2 R119, R119 ;  /* 0x0000007700777308 */ /* 0x000ee20000000800 */
[----:B-1----:R-:W-:-:S07]  /*3390*/  @!P2 FMUL R117, R117, R117 ;  /* 0x000000757575a220 */ /* 0x002fce0000400000 */
[----:B------:R-:W1:Y:S01]  /*33a0*/  MUFU.EX2 R120, R120 ;  /* 0x0000007800787308 */ /* 0x000e620000000800 */
[----:B------:R-:W-:-:S07]  /*33b0*/  FSETP.GEU.AND P2, PT, R123, -126, PT ;  /* 0xc2fc00007b00780b */ /* 0x000fce0003f4e000 */
[----:B------:R-:W5:Y:S08]  /*33c0*/  MUFU.EX2 R121, R121 ;  /* 0x0000007900797308 */ /* 0x000f700000000800 */
[----:B------:R-:W4:Y:S01]  /*33d0*/  MUFU.EX2 R122, R122 ;  /* 0x0000007a007a7308 */ /* 0x000f220000000800 */
[----:B--2---:R-:W-:Y:S01]  /*33e0*/  @!P3 FMUL R118, R118, R118 ;  /* 0x000000767676b220 */ /* 0x004fe20000400000 */
[----:B------:R-:W-:Y:S01]  /*33f0*/  FSETP.GEU.AND P3, PT, R137, -126, PT ;  /* 0xc2fc00008900780b */ /* 0x000fe20003f6e000 */
[----:B---3--:R-:W-:Y:S01]  /*3400*/  @!P4 FMUL R119, R119, R119 ;  /* 0x000000777777c220 */ /* 0x008fe20000400000 */
[----:B-1----:R-:W-:Y:S01]  /*3410*/  @!P5 FMUL R120, R120, R120 ;  /* 0x000000787878d220 */ /* 0x002fe20000400000 */
[----:B------:R-:W-:Y:S01]  /*3420*/  @!P2 FMUL R123, R123, 0.5 ;  /* 0x3f0000007b7ba820 */ /* 0x000fe20000400000 */
[----:B-----5:R-:W-:Y:S01]  /*3430*/  @!P6 FMUL R121, R121, R121 ;  /* 0x000000797979e220 */ /* 0x020fe20000400000 */
[----:B------:R-:W-:-:S02]  /*3440*/  WARPGROUP.DEPBAR.LE gsb0, 0x0 ;  /* 0x00008000000079c5 */ /* 0x000fc40000010000 */
[----:B------:R-:W-:Y:S01]  /*3450*/  F2FP.F16.F32.PACK_AB R88, R116, R115 ;  /* 0x000000737458723e */ /* 0x000fe200000000ff */
[----:B----4-:R-:W-:-:S05]  /*3460*/  @!P1 FMUL R122, R122, R122 ;  /* 0x0000007a7a7a9220 */ /* 0x010fca0000400000 */
[----:B------:R-:W-:Y:S01]  /*3470*/  @!P3 FMUL R137, R137, 0.5 ;  /* 0x3f0000008989b820 */ /* 0x000fe20000400000 */
[----:B------:R-:W-:Y:S01]  /*3480*/  F2FP.F16.F32.PACK_AB R89, R118, R117 ;  /* 0x000000757659723e */ /* 0x000fe200000000ff */
[----:B------:R-:W-:Y:S01]  /*3490*/  UIADD3 UR14, UR17, 0x140, URZ ;  /* 0x00000140110e7890 */ /* 0x000fe2000fffe03f */
[----:B------:R-:W-:Y:S02]  /*34a0*/  F2FP.F16.F32.PACK_AB R90, R120, R119 ;  /* 0x00000077785a723e */ /* 0x000fe400000000ff */
[----:B------:R-:W-:Y:S01]  /*34b0*/  F2FP.F16.F32.PACK_AB R91, R122, R121 ;  /* 0x000000797a5b723e */ /* 0x000fe200000000ff */
[----:B------:R-:W-:Y:S01]  /*34c0*/  FFMA R140, R140, UR12, -R96 ;  /* 0x0000000c8c8c7c23 */ /* 0x000fe20008000860 */
[----:B------:R-:W1:Y:S02]  /*34d0*/  MUFU.EX2 R123, R123 ;  /* 0x0000007b007b7308 */ /* 0x000e640000000800 */
[----:B------:R-:W-:Y:S01]  /*34e0*/  WARPGROUP.ARRIVE ;  /* 0x00000000000079c5 */ /* 0x000fe20000000000 */
[----:B------:R-:W-:-:S05]  /*34f0*/  UMOV UR15, 0x80000020 ;  /* 0x80000020000f7882 */ /* 0x000fca0000000000 */
[----:B------:R-:W2:Y:S01]  /*3500*/  MUFU.EX2 R96, R137 ;  /* 0x0000008900607308 */ /* 0x000ea20000000800 */
[----:B------:R-:W-:Y:S01]  /*3510*/  HGMMA.64x32x16.F32 R152, R88, gdesc[UR12].tnspB, R152, gsb0 ;  /* 0x4060000c58987df0 */ /* 0x000fe20008000898 */
[----:B------:R-:W-:Y:S01]  /*3520*/  FFMA R124, R138, UR12, -R206 ;  /* 0x0000000c8a7c7c23 */ /* 0x000fe200080008ce */
[----:B------:R-:W-:Y:S01]  /*3530*/  FFMA R139, R139, UR12, -R207 ;  /* 0x0000000c8b8b7c23 */ /* 0x000fe200080008cf */
[----:B------:R-:W-:Y:S01]  /*3540*/  FFMA R141, R141, UR12, -R97 ;  /* 0x0000000c8d8d7c23 */ /* 0x000fe20008000861 */
[----:B------:R-:W-:Y:S01]  /*3550*/  FFMA R142, R142, UR12, -R98 ;  /* 0x0000000c8e8e7c23 */ /* 0x000fe20008000862 */
[----:B------:R-:W-:Y:S01]  /*3560*/  FFMA R143, R143, UR12, -R99 ;  /* 0x0000000c8f8f7c23 */ /* 0x000fe20008000863 */
[----:B------:R-:W-:Y:S01]  /*3570*/  FSETP.GEU.AND P4, PT, R124, -126, PT ;  /* 0xc2fc00007c00780b */ /* 0x000fe20003f8e000 */
[----:B-1----:R-:W-:Y:S01]  /*3580*/  @!P2 FMUL R123, R123, R123 ;  /* 0x0000007b7b7ba220 */ /* 0x002fe20000400000 */
[----:B------:R-:W-:Y:S02]  /*3590*/  FSETP.GEU.AND P5, PT, R139, -126, PT ;  /* 0xc2fc00008b00780b */ /* 0x000fe40003fae000 */
[----:B------:R-:W-:-:S02]  /*35a0*/  FSETP.GEU.AND P6, PT, R140, -126, PT ;  /* 0xc2fc00008c00780b */ /* 0x000fc40003fce000 */
[----:B------:R-:W-:Y:S02]  /*35b0*/  FSETP.GEU.AND P1, PT, R141, -126, PT ;  /* 0xc2fc00008d00780b */ /* 0x000fe40003f2e000 */
[----:B------:R-:W-:Y:S01]  /*35c0*/  FSETP.GEU.AND P2, PT, R142, -126, PT ;  /* 0xc2fc00008e00780b */ /* 0x000fe20003f4e000 */
[----:B--2---:R-:W-:Y:S01]  /*35d0*/  @!P3 FMUL R96, R96, R96 ;  /* 0x000000606060b220 */ /* 0x004fe20000400000 */
[----:B------:R-:W-:-:S03]  /*35e0*/  FSETP.GEU.AND P3, PT, R143, -126, PT ;  /* 0xc2fc00008f00780b */ /* 0x000fc60003f6e000 */
[----:B------:R-:W-:Y:S02]  /*35f0*/  @!P4 FMUL R124, R124, 0.5 ;  /* 0x3f0000007c7cc820 */ /* 0x000fe40000400000 */
[----:B------:R-:W-:Y:S02]  /*3600*/  @!P5 FMUL R139, R139, 0.5 ;  /* 0x3f0000008b8bd820 */ /* 0x000fe40000400000 */
[----:B------:R-:W-:Y:S02]  /*3610*/  @!P6 FMUL R140, R140, 0.5 ;  /* 0x3f0000008c8ce820 */ /* 0x000fe40000400000 */
[----:B------:R-:W-:Y:S02]  /*3620*/  @!P1 FMUL R141, R141, 0.5 ;  /* 0x3f0000008d8d9820 */ /* 0x000fe40000400000 */
[----:B------:R-:W-:Y:S02]  /*3630*/  @!P2 FMUL R142, R142, 0.5 ;  /* 0x3f0000008e8ea820 */ /* 0x000fe40000400000 */
[----:B------:R-:W-:Y:S01]  /*3640*/  @!P3 FMUL R143, R143, 0.5 ;  /* 0x3f0000008f8fb820 */ /* 0x000fe20000400000 */
[----:B------:R-:W-:Y:S01]  /*3650*/  FFMA R144, R144, UR12, -R100 ;  /* 0x0000000c90907c23 */ /* 0x000fe20008000864 */
[----:B------:R-:W-:Y:S01]  /*3660*/  FFMA R145, R145, UR12, -R101 ;  /* 0x0000000c91917c23 */ /* 0x000fe20008000865 */
[----:B------:R-:W1:Y:S08]  /*3670*/  MUFU.EX2 R124, R124 ;  /* 0x0000007c007c7308 */ /* 0x000e700000000800 */
[----:B------:R-:W2:Y:S08]  /*3680*/  MUFU.EX2 R97, R139 ;  /* 0x0000008b00617308 */ /* 0x000eb00000000800 */
[----:B------:R-:W3:Y:S08]  /*3690*/  MUFU.EX2 R98, R140 ;  /* 0x0000008c00627308 */ /* 0x000ef00000000800 */
[----:B------:R-:W4:Y:S08]  /*36a0*/  MUFU.EX2 R99, R141 ;  /* 0x0000008d00637308 */ /* 0x000f300000000800 */
[----:B------:R-:W5:Y:S08]  /*36b0*/  MUFU.EX2 R100, R142 ;  /* 0x0000008e00647308 */ /* 0x000f700000000800 */
[----:B------:R-:W5:Y:S01]  /*36c0*/  MUFU.EX2 R101, R143 ;  /* 0x0000008f00657308 */ /* 0x000f620000000800 */
[----:B------:R-:W-:-:S02]  /*36d0*/  IMAD.U32 R125, RZ, RZ, UR23 ;  /* 0x00000017ff7d7e24 */ /* 0x000fc4000f8e00ff */
[----:B-1----:R-:W-:Y:S01]  /*36e0*/  @!P4 FMUL R124, R124, R124 ;  /* 0x0000007c7c7cc220 */ /* 0x002fe20000400000 */
[----:B--2---:R-:W-:Y:S01]  /*36f0*/  @!P5 FMUL R97, R97, R97 ;  /* 0x000000616161d220 */ /* 0x004fe20000400000 */
[----:B---3--:R-:W-:Y:S01]  /*3700*/  @!P6 FMUL R98, R98, R98 ;  /* 0x000000626262e220 */ /* 0x008fe20000400000 */
[----:B----4-:R-:W-:Y:S01]  /*3710*/  @!P1 FMUL R99, R99, R99 ;  /* 0x0000006363639220 */ /* 0x010fe20000400000 */
[----:B------:R-:W-:Y:S01]  /*3720*/  LEA R125, R125, R2, 0x7 ;  /* 0x000000027d7d7211 */ /* 0x000fe200078e38ff */
[----:B-----5:R-:W-:-:S03]  /*3730*/  @!P2 FMUL R100, R100, R100 ;  /* 0x000000646464a220 */ /* 0x020fc60000400000 */
[----:B------:R-:W-:Y:S01]  /*3740*/  LEA R125, R125, UR38, 0x2 ;  /* 0x000000267d7d7c11 */ /* 0x000fe2000f8e10ff */
[----:B------:R-:W-:Y:S02]  /*3750*/  WARPGROUP.DEPBAR.LE gsb0, 0x0 ;  /* 0x00008000000079c5 */ /* 0x000fe40000010000 */
[----:B------:R-:W-:Y:S01]  /*3760*/  @!P3 FMUL R101, R101, R101 ;  /* 0x000000656565b220 */ /* 0x000fe20000400000 */
[----:B------:R-:W-:Y:S01]  /*3770*/  F2FP.F16.F32.PACK_AB R88, R96, R123 ;  /* 0x0000007b6058723e */ /* 0x000fe200000000ff */
[----:B------:R-:W-:Y:S01]  /*3780*/  UIADD3 UR14, UR17, 0x180, URZ ;  /* 0x00000180110e7890 */ /* 0x000fe2000fffe03f */
[----:B------:R-:W-:Y:S01]  /*3790*/  F2FP.F16.F32.PACK_AB R89, R97, R124 ;  /* 0x0000007c6159723e */ /* 0x000fe200000000ff */
[----:B------:R-:W1:Y:S01]  /*37a0*/  LDS.64 R12, [R125+0x1c000] ;  /* 0x01c000007d0c7984 */ /* 0x000e620000000a00 */
[----:B------:R-:W-:Y:S02]  /*37b0*/  F2FP.F16.F32.PACK_AB R90, R99, R98 ;  /* 0x00000062635a723e */ /* 0x000fe400000000ff */
[----:B------:R-:W-:-:S04]  /*37c0*/  F2FP.F16.F32.PACK_AB R91, R101, R100 ;  /* 0x00000064655b723e */ /* 0x000fc800000000ff */
[----:B------:R-:W-:Y:S01]  /*37d0*/  WARPGROUP.ARRIVE ;  /* 0x00000000000079c5 */ /* 0x000fe20000000000 */
[----:B------:R-:W-:Y:S01]  /*37e0*/  FSETP.GEU.AND P4, PT, R144, -126, PT ;  /* 0xc2fc00009000780b */ /* 0x000fe20003f8e000 */
[----:B------:R-:W-:Y:S01]  /*37f0*/  UMOV UR15, 0x80000020 ;  /* 0x80000020000f7882 */ /* 0x000fe20000000000 */
[----:B------:R-:W-:-:S03]  /*3800*/  FSETP.GEU.AND P5, PT, R145, -126, PT ;  /* 0xc2fc00009100780b */ /* 0x000fc60003fae000 */
[----:B------:R-:W-:Y:S01]  /*3810*/  HGMMA.64x32x16.F32 R152, R88, gdesc[UR12].tnspB, R152, gsb0 ;  /* 0x4060000c58987df0 */ /* 0x000fe20008000898 */
[----:B------:R-:W-:Y:S01]  /*3820*/  FFMA R146, R146, UR12, -R102 ;  /* 0x0000000c92927c23 */ /* 0x000fe20008000866 */
[----:B------:R-:W-:-:S06]  /*3830*/  FFMA R147, R147, UR12, -R103 ;  /* 0x0000000c93937c23 */ /* 0x000fcc0008000867 */
[----:B------:R-:W-:Y:S02]  /*3840*/  @!P4 FMUL R144, R144, 0.5 ;  /* 0x3f0000009090c820 */ /* 0x000fe40000400000 */
[----:B------:R-:W-:Y:S02]  /*3850*/  @!P5 FMUL R145, R145, 0.5 ;  /* 0x3f0000009191d820 */ /* 0x000fe40000400000 */
[----:B------:R-:W2:Y:S08]  /*3860*/  MUFU.EX2 R102, R144 ;  /* 0x0000009000667308 */ /* 0x000eb00000000800 */
[----:B------:R-:W3:Y:S01]  /*3870*/  MUFU.EX2 R103, R145 ;  /* 0x0000009100677308 */ /* 0x000ee20000000800 */
[----:B------:R-:W-:Y:S01]  /*3880*/  FFMA R106, R150, UR12, -R106 ;  /* 0x0000000c966a7c23 */ /* 0x000fe2000800086a */
[----:B------:R-:W-:Y:S01]  /*3890*/  FFMA R107, R151, UR12, -R107 ;  /* 0x0000000c976b7c23 */ /* 0x000fe2000800086b */
[----:B------:R-:W-:Y:S01]  /*38a0*/  FFMA R148, R148, UR12, -R104 ;  /* 0x0000000c94947c23 */ /* 0x000fe20008000868 */
[----:B------:R-:W-:Y:S01]  /*38b0*/  FFMA R149, R149, UR12, -R105 ;  /* 0x0000000c95957c23 */ /* 0x000fe20008000869 */
[----:B------:R-:W-:Y:S01]  /*38c0*/  FSETP.GEU.AND P6, PT, R146, -126, PT ;  /* 0xc2fc00009200780b */ /* 0x000fe20003fce000 */
[----:B--2---:R-:W-:Y:S01]  /*38d0*/  @!P4 FMUL R102, R102, R102 ;  /* 0x000000666666c220 */ /* 0x004fe20000400000 */
[----:B------:R-:W-:-:S02]  /*38e0*/  FSETP.GEU.AND P4, PT, R106, -126, PT ;  /* 0xc2fc00006a00780b */ /* 0x000fc40003f8e000 */
[----:B------:R-:W-:Y:S02]  /*38f0*/  FSETP.GEU.AND P1, PT, R147, -126, PT ;  /* 0xc2fc00009300780b */ /* 0x000fe40003f2e000 */
[----:B------:R-:W-:Y:S01]  /*3900*/  FSETP.GEU.AND P2, PT, R148, -126, PT ;  /* 0xc2fc00009400780b */ /* 0x000fe20003f4e000 */
[----:B---3--:R-:W-:Y:S01]  /*3910*/  @!P5 FMUL R103, R103, R103 ;  /* 0x000000676767d220 */ /* 0x008fe20000400000 */
[----:B------:R-:W-:Y:S02]  /*3920*/  FSETP.GEU.AND P5, PT, R107, -126, PT ;  /* 0xc2fc00006b00780b */ /* 0x000fe40003fae000 */
[----:B------:R-:W-:-:S03]  /*3930*/  FSETP.GEU.AND P3, PT, R149, -126, PT ;  /* 0xc2fc00009500780b */ /* 0x000fc60003f6e000 */
[----:B------:R-:W-:Y:S02]  /*3940*/  @!P6 FMUL R146, R146, 0.5 ;  /* 0x3f0000009292e820 */ /* 0x000fe40000400000 */
[----:B------:R-:W-:Y:S02]  /*3950*/  @!P4 FMUL R106, R106, 0.5 ;  /* 0x3f0000006a6ac820 */ /* 0x000fe40000400000 */
[----:B------:R-:W-:Y:S02]  /*3960*/  @!P1 FMUL R147, R147, 0.5 ;  /* 0x3f00000093939820 */ /* 0x000fe40000400000 */
[----:B------:R-:W-:Y:S02]  /*3970*/  @!P2 FMUL R148, R148, 0.5 ;  /* 0x3f0000009494a820 */ /* 0x000fe40000400000 */
[----:B------:R-:W-:Y:S02]  /*3980*/  @!P5 FMUL R107, R107, 0.5 ;  /* 0x3f0000006b6bd820 */ /* 0x000fe40000400000 */
[----:B------:R-:W-:Y:S01]  /*3990*/  @!P3 FMUL R149, R149, 0.5 ;  /* 0x3f0000009595b820 */ /* 0x000fe20000400000 */
[----:B------:R-:W-:-:S02]  /*39a0*/  WARPGROUP.DEPBAR.LE gsb0, 0x0 ;  /* 0x00008000000079c5 */ /* 0x000fc40000010000 */
[----:B------:R-:W2:Y:S01]  /*39b0*/  MUFU.EX2 R104, R146 ;  /* 0x0000009200687308 */ /* 0x000ea20000000800 */
[----:B-1----:R-:W-:-:S07]  /*39c0*/  FADD R127, R24, -R12 ;  /* 0x8000000c187f7221 */ /* 0x002fce0000000000 */
[----:B------:R-:W1:Y:S08]  /*39d0*/  MUFU.EX2 R105, R147 ;  /* 0x0000009300697308 */ /* 0x000e700000000800 */
[----:B------:R-:W3:Y:S08]  /*39e0*/  MUFU.EX2 R90, R148 ;  /* 0x00000094005a7308 */ /* 0x000ef00000000800 */
[----:B------:R-:W4:Y:S08]  /*39f0*/  MUFU.EX2 R91, R149 ;  /* 0x00000095005b7308 */ /* 0x000f300000000800 */
[----:B------:R-:W5:Y:S08]  /*3a00*/  MUFU.EX2 R106, R106 ;  /* 0x0000006a006a7308 */ /* 0x000f700000000800 */
[----:B------:R-:W5:Y:S01]  /*3a10*/  MUFU.EX2 R107, R107 ;  /* 0x0000006b006b7308 */ /* 0x000f620000000800 */
[--C-:B------:R-:W-:Y:S01]  /*3a20*/  FADD R24, R27, -R13.reuse ;  /* 0x8000000d1b187221 */ /* 0x100fe20000000000 */
[----:B------:R-:W-:Y:S01]  /*3a30*/  FMUL R93, R93, UR13 ;  /* 0x0000000d5d5d7c20 */ /* 0x000fe20008400000 */
[----:B--2---:R-:W-:Y:S01]  /*3a40*/  @!P6 FMUL R104, R104, R104 ;  /* 0x000000686868e220 */ /* 0x004fe20000400000 */
[----:B-1----:R-:W-:Y:S01]  /*3a50*/  @!P1 FMUL R105, R105, R105 ;  /* 0x0000006969699220 */ /* 0x002fe20000400000 */
[----:B---3--:R-:W-:Y:S01]  /*3a60*/  @!P2 FMUL R90, R90, R90 ;  /* 0x0000005a5a5aa220 */ /* 0x008fe20000400000 */
[----:B----4-:R-:W-:Y:S01]  /*3a70*/  @!P3 FMUL R91, R91, R91 ;  /* 0x0000005b5b5bb220 */ /* 0x010fe20000400000 */
[----:B------:R-:W-:Y:S01]  /*3a80*/  FADD R129, R26, -R12 ;  /* 0x8000000c1a817221 */ /* 0x000fe20000000000 */
[----:B------:R-:W-:Y:S01]  /*3a90*/  FMUL R3, R3, UR13 ;  /* 0x0000000d03037c20 */ /* 0x000fe20008400000 */
[----:B-----5:R-:W-:Y:S01]  /*3aa0*/  @!P4 FMUL R106, R106, R106 ;  /* 0x0000006a6a6ac220 */ /* 0x020fe20000400000 */
[----:B------:R-:W-:Y:S01]  /*3ab0*/  FADD R12, R25, -R13 ;  /* 0x8000000d190c7221 */ /* 0x000fe20000000000 */
[----:B------:R-:W-:Y:S01]  /*3ac0*/  FMUL R93, R93, R24 ;  /* 0x000000185d5d7220 */ /* 0x000fe20000400000 */
[----:B------:R-:W-:Y:S01]  /*3ad0*/  F2FP.F16.F32.PACK_AB R24, R103, R102 ;  /* 0x000000666718723e */ /* 0x000fe200000000ff */
[----:B------:R-:W-:Y:S01]  /*3ae0*/  UIADD3 UR14, UR17, 0x1c0, URZ ;  /* 0x000001c0110e7890 */ /* 0x000fe2000fffe03f */
[----:B------:R-:W1:Y:S01]  /*3af0*/  LDS.64 R14, [R125+0x1c020] ;  /* 0x01c020007d0e7984 */ /* 0x000e620000000a00 */
[----:B------:R-:W-:Y:S01]  /*3b00*/  @!P5 FMUL R107, R107, R107 ;  /* 0x0000006b6b6bd220 */ /* 0x000fe20000400000 */
[----:B------:R-:W-:-:S02]  /*3b10*/  F2FP.F16.F32.PACK_AB R25, R105, R104 ;  /* 0x000000686919723e */ /* 0x000fc400000000ff */
[----:B------:R-:W2:Y:S01]  /*3b20*/  LDS.64 R88, [R125+0x1c040] ;  /* 0x01c040007d587984 */ /* 0x000ea20000000a00 */
[----:B------:R-:W-:Y:S02]  /*3b30*/  F2FP.F16.F32.PACK_AB R26, R91, R90 ;  /* 0x0000005a5b1a723e */ /* 0x000fe400000000ff */
[----:B------:R-:W-:Y:S01]  /*3b40*/  F2FP.F16.F32.PACK_AB R27, R107, R106 ;  /* 0x0000006a6b1b723e */ /* 0x000fe200000000ff */
[----:B------:R-:W-:Y:S02]  /*3b50*/  FMUL R3, R3, R12 ;  /* 0x0000000c03037220 */ /* 0x000fe40000400000 */
[----:B------:R-:W3:Y:S01]  /*3b60*/  LDS.64 R12, [R125+0x1c060] ;  /* 0x01c060007d0c7984 */ /* 0x000ee20000000a00 */
[----:B------:R-:W-:Y:S01]  /*3b70*/  WARPGROUP.ARRIVE ;  /* 0x00000000000079c5 */ /* 0x000fe20000000000 */
[----:B------:R-:W-:-:S05]  /*3b80*/  UMOV UR15, 0x80000020 ;  /* 0x80000020000f7882 */ /* 0x000fca0000000000 */
[----:B------:R-:W-:Y:S01]  /*3b90*/  HGMMA.64x32x16.F32 R152, R24, gdesc[UR12].tnspB, R152, gsb0 ;  /* 0x4060000c18987df0 */ /* 0x000fe20008000898 */
[----:B------:R-:W-:Y:S01]  /*3ba0*/  FMUL R0, R0, UR13 ;  /* 0x0000000d00007c20 */ /* 0x000fe20008400000 */
[----:B------:R-:W-:Y:S01]  /*3bb0*/  FMUL R95, R95, UR13 ;  /* 0x0000000d5f5f7c20 */ /* 0x000fe20008400000 */
[----:B------:R-:W-:Y:S02]  /*3bc0*/  FMUL R202, R202, UR13 ;  /* 0x0000000dcaca7c20 */ /* 0x000fe40008400000 */
[----:B------:R-:W-:Y:S01]  /*3bd0*/  FMUL R0, R0, R127 ;  /* 0x0000007f00007220 */ /* 0x000fe20000400000 */
[----:B------:R-:W-:Y:S01]  /*3be0*/  FMUL R188, R188, UR13 ;  /* 0x0000000dbcbc7c20 */ /* 0x000fe20008400000 */
[----:B------:R-:W-:-:S03]  /*3bf0*/  FMUL R199, R199, UR13 ;  /* 0x0000000dc7c77c20 */ /* 0x000fc60008400000 */
[----:B------:R-:W-:Y:S01]  /*3c00*/  F2FP.F16.F32.PACK_AB R0, R3, R0 ;  /* 0x000000000300723e */ /* 0x000fe200000000ff */
[--C-:B-1----:R-:W-:Y:S01]  /*3c10*/  FADD R28, R28, -R14.reuse ;  /* 0x8000000e1c1c7221 */ /* 0x102fe20000000000 */
[--C-:B------:R-:W-:Y:S01]  /*3c20*/  FADD R29, R29, -R15.reuse ;  /* 0x8000000f1d1d7221 */ /* 0x100fe20000000000 */
[----:B------:R-:W-:Y:S01]  /*3c30*/  FADD R14, R30, -R14 ;  /* 0x8000000e1e0e7221 */ /* 0x000fe20000000000 */
[----:B------:R-:W-:Y:S01]  /*3c40*/  FADD R15, R31, -R15 ;  /* 0x8000000f1f0f7221 */ /* 0x000fe20000000000 */
[----:B------:R-:W-:Y:S02]  /*3c50*/  WARPGROUP.DEPBAR.LE gsb0, 0x0 ;  /* 0x00008000000079c5 */ /* 0x000fe40000010000 */
[----:B------:R-:W1:Y:S01]  /*3c60*/  LDS.64 R24, [R125+0x1c080] ;  /* 0x01c080007d187984 */ /* 0x000e620000000a00 */
[----:B------:R-:W-:Y:S01]  /*3c70*/  FMUL R30, R95, R14 ;  /* 0x0000000e5f1e7220 */ /* 0x000fe20000400000 */
[----:B------:R-:W-:Y:S01]  /*3c80*/  FMUL R27, R202, R15 ;  /* 0x0000000fca1b7220 */ /* 0x000fe20000400000 */
[----:B--2---:R-:W-:Y:S01]  /*3c90*/  FADD R3, R34, -R88 ;  /* 0x8000005822037221 */ /* 0x004fe20000000000 */
[----:B------:R-:W-:Y:S01]  /*3ca0*/  FADD R34, R35, -R89 ;  /* 0x8000005923227221 */ /* 0x000fe20000000000 */
[----:B------:R-:W2:Y:S02]  /*3cb0*/  LDS.64 R14, [R125+0x1c0a0] ;  /* 0x01c0a0007d0e7984 */ /* 0x000ea40000000a00 */
[----:B------:R-:W-:Y:S01]  /*3cc0*/  FMUL R188, R188, R3 ;  /* 0x00000003bcbc7220 */ /* 0x000fe20000400000 */
[----:B------:R-:W-:Y:S01]  /*3cd0*/  F2FP.F16.F32.PACK_AB R30, R27, R30 ;  /* 0x0000001e1b1e723e */ /* 0x000fe200000000ff */
[----:B------:R-:W-:Y:S01]  /*3ce0*/  FMUL R199, R199, R34 ;  /* 0x00000022c7c77220 */ /* 0x000fe20000400000 */
[--C-:B---3--:R-:W-:Y:S01]  /*3cf0*/  FADD R3, R36, -R12.reuse ;  /* 0x8000000c24037221 */ /* 0x108fe20000000000 */
[----:B------:R-:W-:Y:S01]  /*3d00*/  FADD R27, R38, -R12 ;  /* 0x8000000c261b7221 */ /* 0x000fe20000000000 */
[--C-:B------:R-:W-:Y:S01]  /*3d10*/  FADD R34, R37, -R13.reuse ;  /* 0x8000000d25227221 */ /* 0x100fe20000000000 */
[----:B------:R-:W-:-:S02]  /*3d20*/  FADD R36, R39, -R13 ;  /* 0x8000000d27247221 */ /* 0x000fc40000000000 */
[----:B------:R-:W3:Y:S01]  /*3d30*/  LDS.64 R12, [R125+0x1c0c0] ;  /* 0x01c0c0007d0c7984 */ /* 0x000ee20000000a00 */
[----:B------:R-:W-:Y:S01]  /*3d40*/  FMUL R195, R195, UR13 ;  /* 0x0000000dc3c37c20 */ /* 0x000fe20008400000 */
[----:B------:R-:W-:Y:S01]  /*3d50*/  FMUL R17, R17, UR13 ;  /* 0x0000000d11117c20 */ /* 0x000fe20008400000 */
[----:B------:R-:W-:Y:S01]  /*3d60*/  FMUL R18, R18, UR13 ;  /* 0x0000000d12127c20 */ /* 0x000fe20008400000 */
[----:B------:R-:W-:Y:S01]  /*3d70*/  FMUL R16, R16, UR13 ;  /* 0x0000000d10107c20 */ /* 0x000fe20008400000 */
[----:B------:R-:W-:Y:S01]  /*3d80*/  FMUL R212, R212, UR13 ;  /* 0x0000000dd4d47c20 */ /* 0x000fe20008400000 */
[----:B------:R-:W-:Y:S01]  /*3d90*/  FMUL R189, R189, UR13 ;  /* 0x0000000dbdbd7c20 */ /* 0x000fe20008400000 */
[--C-:B-1----:R-:W-:Y:S01]  /*3da0*/  FADD R40, R40, -R24.reuse ;  /* 0x8000001828287221 */ /* 0x102fe20000000000 */
[----:B------:R-:W-:Y:S01]  /*3db0*/  FADD R42, R42, -R24 ;  /* 0x800000182a2a7221 */ /* 0x000fe20000000000 */
[--C-:B------:R-:W-:Y:S01]  /*3dc0*/  FADD R41, R41, -R25.reuse ;  /* 0x8000001929297221 */ /* 0x100fe20000000000 */
[----:B------:R-:W-:-:S02]  /*3dd0*/  FADD R43, R43, -R25 ;  /* 0x800000192b2b7221 */ /* 0x000fc40000000000 */
[----:B------:R-:W1:Y:S01]  /*3de0*/  LDS.64 R24, [R125+0x1c0e0] ;  /* 0x01c0e0007d187984 */ /* 0x000e620000000a00 */
[----:B------:R-:W-:Y:S01]  /*3df0*/  FMUL R38, R195, R40 ;  /* 0x00000028c3267220 */ /* 0x000fe20000400000 */
[----:B------:R-:W-:Y:S01]  /*3e00*/  FMUL R17, R17, R42 ;  /* 0x0000002a11117220 */ /* 0x000fe20000400000 */
[----:B------:R-:W-:Y:S01]  /*3e10*/  FMUL R40, R18, R43 ;  /* 0x0000002b12287220 */ /* 0x000fe20000400000 */
[----:B------:R-:W-:-:S04]  /*3e20*/  FMUL R41, R16, R41 ;  /* 0x0000002910297220 */ /* 0x000fc80000400000 */
[----:B------:R-:W-:Y:S02]  /*3e30*/  F2FP.F16.F32.PACK_AB R40, R40, R17 ;  /* 0x000000112828723e */ /* 0x000fe400000000ff */
[----:B------:R-:W4:Y:S01]  /*3e40*/  LDS.64 R16, [R125+0x1c100] ;  /* 0x01c100007d107984 */ /* 0x000f220000000a00 */
[----:B------:R-:W-:Y:S01]  /*3e50*/  FMUL R3, R212, R3 ;  /* 0x00000003d4037220 */ /* 0x000fe20000400000 */
[----:B------:R-:W-:Y:S01]  /*3e60*/  FMUL R34, R189, R34 ;  /* 0x00000022bd227220 */ /* 0x000fe20000400000 */
[--C-:B--2---:R-:W-:Y:S01]  /*3e70*/  FADD R44, R44, -R14.reuse ;  /* 0x8000000e2c2c7221 */ /* 0x104fe20000000000 */
[----:B------:R-:W-:Y:S01]  /*3e80*/  FMUL R108, R108, UR13 ;  /* 0x0000000d6c6c7c20 */ /* 0x000fe20008400000 */
[----:B------:R-:W-:Y:S02]  /*3e90*/  FMUL R21, R21, UR13 ;  /* 0x0000000d15157c20 */ /* 0x000fe40008400000 */
[----:B------:R-:W-:Y:S01]  /*3ea0*/  F2FP.F16.F32.PACK_AB R34, R34, R3 ;  /* 0x000000032222723e */ /* 0x000fe200000000ff */
[----:B------:R-:W-:Y:S01]  /*3eb0*/  FADD R3, R46, -R14 ;  /* 0x8000000e2e037221 */ /* 0x000fe20000000000 */
[----:B------:R-:W-:Y:S01]  /*3ec0*/  FADD R14, R47, -R15 ;  /* 0x8000000f2f0e7221 */ /* 0x000fe20000000000 */
[----:B------:R-:W-:Y:S01]  /*3ed0*/  FMUL R4, R4, UR13 ;  /* 0x0000000d04047c20 */ /* 0x000fe20008400000 */
[----:B------:R-:W-:Y:S01]  /*3ee0*/  FMUL R5, R5, UR13 ;  /* 0x0000000d05057c20 */ /* 0x000fe20008400000 */
[----:B------:R-:W-:Y:S01]  /*3ef0*/  FMUL R108, R108, R3 ;  /* 0x000000036c6c7220 */ /* 0x000fe20000400000 */
[----:B------:R-:W-:Y:S01]  /*3f00*/  FMUL R21, R21, R14 ;  /* 0x0000000e15157220 */ /* 0x000fe20000400000 */
[--C-:B---3--:R-:W-:Y:S01]  /*3f10*/  FADD R3, R48, -R12.reuse ;  /* 0x8000000c30037221 */ /* 0x108fe20000000000 */
[----:B------:R-:W-:Y:S01]  /*3f20*/  FADD R50, R50, -R12 ;  /* 0x8000000c32327221 */ /* 0x000fe20000000000 */
[--C-:B------:R-:W-:Y:S01]  /*3f30*/  FADD R14, R49, -R13.reuse ;  /* 0x8000000d310e7221 */ /* 0x100fe20000000000 */
[----:B------:R-:W-:-:S02]  /*3f40*/  FADD R51, R51, -R13 ;  /* 0x8000000d33337221 */ /* 0x000fc40000000000 */
[----:B------:R-:W2:Y:S01]  /*3f50*/  LDS.64 R12, [R125+0x1c120] ;  /* 0x01c120007d0c7984 */ /* 0x000ea20000000a00 */
[----:B------:R-:W-:Y:S01]  /*3f60*/  FMUL R23, R23, UR13 ;  /* 0x0000000d17177c20 */ /* 0x000fe20008400000 */
[----:B------:R-:W-:Y:S01]  /*3f70*/  FMUL R3, R4, R3 ;  /* 0x0000000304037220 */ /* 0x000fe20000400000 */
[----:B------:R-:W-:Y:S01]  /*3f80*/  FMUL R6, R6, UR13 ;  /* 0x0000000d06067c20 */ /* 0x000fe20008400000 */
[----:B------:R-:W-:Y:S02]  /*3f90*/  FMUL R50, R5, R50 ;  /* 0x0000003205327220 */ /* 0x000fe40000400000 */
[----:B------:R-:W3:Y:S01]  /*3fa0*/  LDS.64 R4, [R125+0x1c140] ;  /* 0x01c140007d047984 */ /* 0x000ee20000000a00 */
[----:B------:R-:W-:Y:S01]  /*3fb0*/  FMUL R42, R23, R14 ;  /* 0x0000000e172a7220 */ /* 0x000fe20000400000 */
[----:B------:R-:W-:Y:S01]  /*3fc0*/  FMUL R51, R6, R51 ;  /* 0x0000003306337220 */ /* 0x000fe20000400000 */
[----:B------:R-:W-:Y:S01]  /*3fd0*/  FMUL R7, R7, UR13 ;  /* 0x0000000d07077c20 */ /* 0x000fe20008400000 */
[----:B------:R-:W-:Y:S01]  /*3fe0*/  FMUL R11, R11, UR13 ;  /* 0x0000000d0b0b7c20 */ /* 0x000fe20008400000 */
[----:B-1----:R-:W-:Y:S01]  /*3ff0*/  FADD R6, R55, -R25 ;  /* 0x8000001937067221 */ /* 0x002fe20000000000 */
[--C-:B------:R-:W-:Y:S01]  /*4000*/  FADD R52, R52, -R24.reuse ;  /* 0x8000001834347221 */ /* 0x100fe20000000000 */
[----:B------:R-:W-:Y:S01]  /*4010*/  F2FP.F16.F32.PACK_AB R42, R42, R3 ;  /* 0x000000032a2a723e */ /* 0x000fe200000000ff */
[----:B------:R-:W-:Y:S01]  /*4020*/  FADD R3, R54, -R24 ;  /* 0x8000001836037221 */ /* 0x000fe20000000000 */
[----:B------:R-:W-:Y:S01]  /*4030*/  FMUL R24, R11, R6 ;  /* 0x000000060b187220 */ /* 0x000fe20000400000 */
[----:B------:R-:W-:-:S02]  /*4040*/  FMUL R52, R7, R52 ;  /* 0x0000003407347220 */ /* 0x000fc40000400000 */
[----:B------:R-:W1:Y:S01]  /*4050*/  LDS.64 R6, [R125+0x1c160] ;  /* 0x01c160007d067984 */ /* 0x000e620000000a00 */
[----:B------:R-:W-:Y:S01]  /*4060*/  FMUL R9, R9, UR13 ;  /* 0x0000000d09097c20 */ /* 0x000fe20008400000 */
[----:B------:R-:W-:Y:S01]  /*4070*/  FMUL R10, R10, UR13 ;  /* 0x0000000d0a0a7c20 */ /* 0x000fe20008400000 */
[----:B----4-:R-:W-:Y:S01]  /*4080*/  FADD R56, R56, -R16 ;  /* 0x8000001038387221 */ /* 0x010fe20000000000 */
[----:B------:R-:W-:Y:S01]  /*4090*/  FADD R57, R57, -R17 ;  /* 0x8000001139397221 */ /* 0x000fe20000000000 */
[----:B------:R-:W-:Y:S01]  /*40a0*/  FMUL R19, R19, UR13 ;  /* 0x0000000d13137c20 */ /* 0x000fe20008400000 */
[----:B------:R-:W-:Y:S01]  /*40b0*/  FMUL R8, R8, UR13 ;  /* 0x0000000d08087c20 */ /* 0x000fe20008400000 */
[----:B------:R-:W-:Y:S01]  /*40c0*/  FMUL R9, R9, R56 ;  /* 0x0000003809097220 */ /* 0x000fe20000400000 */
[----:B------:R-:W-:Y:S01]  /*40d0*/  FMUL R10, R10, R57 ;  /* 0x000000390a0a7220 */ /* 0x000fe20000400000 */
[----:B------:R-:W-:Y:S01]  /*40e0*/  FADD R53, R53, -R25 ;  /* 0x8000001935357221 */ /* 0x000fe20000000000 */
[----:B------:R-:W-:Y:S01]  /*40f0*/  FMUL R22, R22, UR13 ;  /* 0x0000000d16167c20 */ /* 0x000fe20008400000 */
[----:B------:R-:W-:-:S02]  /*4100*/  FMUL R19, R19, R44 ;  /* 0x0000002c13137220 */ /* 0x000fc40000400000 */
[----:B------:R-:W-:Y:S01]  /*4110*/  FMUL R53, R8, R53 ;  /* 0x0000003508357220 */ /* 0x000fe20000400000 */
[----:B------:R-:W-:Y:S01]  /*4120*/  F2FP.F16.F32.PACK_AB R44, R10, R9 ;  /* 0x000000090a2c723e */ /* 0x000fe200000000ff */
[----:B------:R-:W-:Y:S01]  /*4130*/  FMUL R3, R22, R3 ;  /* 0x0000000316037220 */ /* 0x000fe20000400000 */
[----:B------:R-:W4:Y:S01]  /*4140*/  LDS.64 R8, [R125+0x1c180] ;  /* 0x01c180007d087984 */ /* 0x000f220000000a00 */
[----:B------:R-:W-:Y:S01]  /*4150*/  FMUL R112, R112, UR13 ;  /* 0x0000000d70707c20 */ /* 0x000fe20008400000 */
[----:B------:R-:W-:Y:S02]  /*4160*/  FMUL R111, R111, UR13 ;  /* 0x0000000d6f6f7c20 */ /* 0x000fe40008400000 */
[----:B------:R-:W-:Y:S01]  /*4170*/  F2FP.F16.F32.PACK_AB R24, R24, R3 ;  /* 0x000000031818723e */ /* 0x000fe200000000ff */
[----:B------:R-:W-:Y:S01]  /*4180*/  FMUL R114, R114, UR13 ;  /* 0x0000000d72727c20 */ /* 0x000fe20008400000 */
[--C-:B--2---:R-:W-:Y:S01]  /*4190*/  FADD R3, R60, -R12.reuse ;  /* 0x8000000c3c037221 */ /* 0x104fe20000000000 */
[----:B------:R-:W-:Y:S01]  /*41a0*/  FADD R11, R62, -R12 ;  /* 0x8000000c3e0b7221 */ /* 0x000fe20000000000 */
[--C-:B------:R-:W-:Y:S01]  /*41b0*/  FADD R10, R61, -R13.reuse ;  /* 0x8000000d3d0a7221 */ /* 0x100fe20000000000 */
[----:B------:R-:W-:Y:S01]  /*41c0*/  FADD R12, R63, -R13 ;  /* 0x8000000d3f0c7221 */ /* 0x000fe20000000000 */
[----:B------:R-:W-:Y:S01]  /*41d0*/  FMUL R113, R113, UR13 ;  /* 0x0000000d71717c20 */ /* 0x000fe20008400000 */
[----:B------:R-:W-:Y:S01]  /*41e0*/  FMUL R3, R112, R3 ;  /* 0x0000000370037220 */ /* 0x000fe20000400000 */
[--C-:B---3--:R-:W-:Y:S01]  /*41f0*/  FADD R64, R64, -R4.reuse ;  /* 0x8000000440407221 */ /* 0x108fe20000000000 */
[----:B------:R-:W-:Y:S01]  /*4200*/  FADD R66, R66, -R4 ;  /* 0x8000000442427221 */ /* 0x000fe20000000000 */
[--C-:B------:R-:W-:Y:S01]  /*4210*/  FADD R65, R65, -R5.reuse ;  /* 0x8000000541417221 */ /* 0x100fe20000000000 */
[----:B------:R-:W-:Y:S01]  /*4220*/  FADD R67, R67, -R5 ;  /* 0x8000000543437221 */ /* 0x000fe20000000000 */
[----:B------:R-:W-:Y:S01]  /*4230*/  FMUL R10, R111, R10 ;  /* 0x0000000a6f0a7220 */ /* 0x000fe20000400000 */
[----:B------:R-:W-:Y:S01]  /*4240*/  FMUL R11, R114, R11 ;  /* 0x0000000b720b7220 */ /* 0x000fe20000400000 */
[----:B------:R-:W-:Y:S01]  /*4250*/  FMUL R48, R113, R12 ;  /* 0x0000000c71307220 */ /* 0x000fe20000400000 */
[----:B------:R-:W2:Y:S02]  /*4260*/  LDS.64 R4, [R125+0x1c1a0] ;  /* 0x01c1a0007d047984 */ /* 0x000ea40000000a00 */
[----:B------:R-:W-:-:S02]  /*4270*/  F2FP.F16.F32.PACK_AB R12, R10, R3 ;  /* 0x000000030a0c723e */ /* 0x000fc400000000ff */
[----:B------:R-:W-:Y:S02]  /*4280*/  F2FP.F16.F32.PACK_AB R48, R48, R11 ;  /* 0x0000000b3030723e */ /* 0x000fe400000000ff */
[----:B------:R-:W3:Y:S01]  /*4290*/  LDS.64 R10, [R125+0x1c1c0] ;  /* 0x01c1c0007d0a7984 */ /* 0x000ee20000000a00 */
[--C-:B-1----:R-:W-:Y:S01]  /*42a0*/  FADD R68, R68, -R6.reuse ;  /* 0x8000000644447221 */ /* 0x102fe20000000000 */
[--C-:B------:R-:W-:Y:S01]  /*42b0*/  FADD R69, R69, -R7.reuse ;  /* 0x8000000745457221 */ /* 0x100fe20000000000 */
[----:B------:R-:W-:Y:S01]  /*42c0*/  FADD R6, R70, -R6 ;  /* 0x8000000646067221 */ /* 0x000fe20000000000 */
[----:B------:R-:W-:Y:S01]  /*42d0*/  FADD R7, R71, -R7 ;  /* 0x8000000747077221 */ /* 0x000fe20000000000 */
[----:B------:R-:W-:Y:S01]  /*42e0*/  FMUL R121, R121, UR13 ;  /* 0x0000000d79797c20 */ /* 0x000fe20008400000 */
[----:B------:R-:W-:-:S03]  /*42f0*/  FMUL R122, R122, UR13 ;  /* 0x0000000d7a7a7c20 */ /* 0x000fc60008400000 */
[----:B------:R-:W-:Y:S01]  /*4300*/  FMUL R56, R121, R6 ;  /* 0x0000000679387220 */ /* 0x000fe20000400000 */
[----:B------:R-:W-:Y:S02]  /*4310*/  FMUL R13, R122, R7 ;  /* 0x000000077a0d7220 */ /* 0x000fe40000400000 */
[----:B------:R-:W1:Y:S01]  /*4320*/  LDS.64 R6, [R125+0x1c1e0] ;  /* 0x01c1e0007d067984 */ /* 0x000e620000000a00 */
[----:B------:R-:W-:Y:S01]  /*4330*/  FMUL R124, R124, UR13 ;  /* 0x0000000d7c7c7c20 */ /* 0x000fe20008400000 */
[----:B------:R-:W-:Y:S01]  /*4340*/  FMUL R97, R97, UR13 ;  /* 0x0000000d61617c20 */ /* 0x000fe20008400000 */
[--C-:B----4-:R-:W-:Y:S01]  /*4350*/  FADD R72, R72, -R8.reuse ;  /* 0x8000000848487221 */ /* 0x110fe20000000000 */
[----:B------:R-:W-:Y:S01]  /*4360*/  FADD R3, R74, -R8 ;  /* 0x800000084a037221 */ /* 0x000fe20000000000 */
[----:B------:R-:W-:-:S03]  /*4370*/  FADD R8, R75, -R9 ;  /* 0x800000094b087221 */ /* 0x000fc60000000000 */
[----:B------:R-:W-:Y:S01]  /*4380*/  FMUL R3, R124, R3 ;  /* 0x000000037c037220 */ /* 0x000fe20000400000 */
[----:B------:R-:W-:Y:S01]  /*4390*/  FMUL R8, R97, R8 ;  /* 0x0000000861087220 */ /* 0x000fe20000400000 */
[----:B------:R-:W-:Y:S01]  /*43a0*/  FADD R73, R73, -R9 ;  /* 0x8000000949497221 */ /* 0x000fe20000000000 */
[----:B------:R-:W-:Y:S01]  /*43b0*/  FMUL R98, R98, UR13 ;  /* 0x0000000d62627c20 */ /* 0x000fe20008400000 */
[----:B------:R-:W-:Y:S02]  /*43c0*/  FMUL R99, R99, UR13 ;  /* 0x0000000d63637c20 */ /* 0x000fe40008400000 */
[----:B------:R-:W-:Y:S01]  /*43d0*/  F2FP.F16.F32.PACK_AB R60, R8, R3 ;  /* 0x00000003083c723e */ /* 0x000fe200000000ff */
[----:B------:R-:W-:Y:S01]  /*43e0*/  FMUL R101, R101, UR13 ;  /* 0x0000000d65657c20 */ /* 0x000fe20008400000 */
[----:B------:R-:W-:Y:S01]  /*43f0*/  FMUL R102, R102, UR13 ;  /* 0x0000000d66667c20 */ /* 0x000fe20008400000 */
[--C-:B--2---:R-:W-:Y:S01]  /*4400*/  FADD R3, R76, -R4.reuse ;  /* 0x800000044c037221 */ /* 0x104fe20000000000 */
[----:B------:R-:W-:Y:S01]  /*4410*/  FADD R9, R78, -R4 ;  /* 0x800000044e097221 */ /* 0x000fe20000000000 */
[--C-:B------:R-:W-:Y:S01]  /*4420*/  FADD R4, R77, -R5.reuse ;  /* 0x800000054d047221 */ /* 0x100fe20000000000 */
[----:B------:R-:W-:Y:S01]  /*4430*/  FADD R8, R79, -R5 ;  /* 0x800000054f087221 */ /* 0x000fe20000000000 */
[----:B------:R-:W-:Y:S01]  /*4440*/  FMUL R98, R98, R3 ;  /* 0x0000000362627220 */ /* 0x000fe20000400000 */
[----:B------:R-:W-:Y:S01]  /*4450*/  FMUL R103, R103, UR13 ;  /* 0x0000000d67677c20 */ /* 0x000fe20008400000 */
[----:B------:R-:W-:Y:S01]  /*4460*/  FMUL R99, R99, R4 ;  /* 0x0000000463637220 */ /* 0x000fe20000400000 */
[--C-:B---3--:R-:W-:Y:S01]  /*4470*/  FADD R3, R80, -R10.reuse ;  /* 0x8000000a50037221 */ /* 0x108fe20000000000 */
[--C-:B------:R-:W-:Y:S01]  /*4480*/  FADD R4, R81, -R11.reuse ;  /* 0x8000000b51047221 */ /* 0x100fe20000000000 */
[----:B------:R-:W-:Y:S01]  /*4490*/  FMUL R62, R101, R8 ;  /* 0x00000008653e7220 */ /* 0x000fe20000400000 */
[----:B------:R-:W-:Y:S01]  /*44a0*/  FADD R8, R83, -R11 ;  /* 0x8000000b53087221 */ /* 0x000fe20000000000 */
[----:B------:R-:W-:Y:S01]  /*44b0*/  FMUL R3, R102, R3 ;  /* 0x0000000366037220 */ /* 0x000fe20000400000 */
[----:B------:R-:W-:Y:S01]  /*44c0*/  FMUL R4, R103, R4 ;  /* 0x0000000467047220 */ /* 0x000fe20000400000 */
[----:B------:R-:W-:Y:S01]  /*44d0*/  FMUL R105, R105, UR13 ;  /* 0x0000000d69697c20 */ /* 0x000fe20008400000 */
[----:B------:R-:W-:Y:S01]  /*44e0*/  FADD R5, R82, -R10 ;  /* 0x8000000a52057221 */ /* 0x000fe20000000000 */
[----:B------:R-:W-:Y:S01]  /*44f0*/  FMUL R104, R104, UR13 ;  /* 0x0000000d68687c20 */ /* 0x000fe20008400000 */
[----:B------:R-:W-:Y:S01]  /*4500*/  UIADD3 UR36, UR36, 0x1, URZ ;  /* 0x0000000124247890 */ /* 0x000fe2000fffe03f */
[----:B------:R-:W-:Y:S01]  /*4510*/  ISETP.NE.AND P2, PT, RZ, UR9, PT ;  /* 0x00000009ff007c0c */ /* 0x000fe2000bf45270 */
[----:B------:R-:W-:Y:S01]  /*4520*/  FADD R16, R58, -R16 ;  /* 0x800000103a107221 */ /* 0x000fe20000000000 */
[----:B------:R-:W-:Y:S01]  /*4530*/  FMUL R109, R109, UR13 ;  /* 0x0000000d6d6d7c20 */ /* 0x000fe20008400000 */
[----:B------:R-:W-:Y:S01]  /*4540*/  FMUL R105, R105, R8 ;  /* 0x0000000869697220 */ /* 0x000fe20000400000 */
[----:B------:R-:W-:Y:S01]  /*4550*/  FMUL R115, R115, UR13 ;  /* 0x0000000d73737c20 */ /* 0x000fe20008400000 */
[----:B------:R-:W-:Y:S01]  /*4560*/  FMUL R104, R104, R5 ;  /* 0x0000000568687220 */ /* 0x000fe20000400000 */
[----:B------:R-:W-:Y:S01]  /*4570*/  F2FP.F16.F32.PACK_AB R8, R4, R3 ;  /* 0x000000030408723e */ /* 0x000fe200000000ff */
[----:B------:R-:W-:Y:S01]  /*4580*/  UISETP.NE.AND UP0, UPT, UR36, 0x2, UPT ;  /* 0x000000022400788c */ /* 0x000fe2000bf05270 */
[----:B------:R-:W-:Y:S01]  /*4590*/  FADD R45, R45, -R15 ;  /* 0x8000000f2d2d7221 */ /* 0x000fe20000000000 */
[----:B------:R-:W-:Y:S01]  /*45a0*/  FMUL R20, R20, UR13 ;  /* 0x0000000d14147c20 */ /* 0x000fe20008400000 */
[----:B------:R-:W-:Y:S01]  /*45b0*/  FMUL R117, R117, UR13 ;  /* 0x0000000d75757c20 */ /* 0x000fe20008400000 */
[--C-:B-1----:R-:W-:Y:S01]  /*45c0*/  FADD R3, R84, -R6.reuse ;  /* 0x8000000654037221 */ /* 0x102fe20000000000 */
[----:B------:R-:W-:Y:S01]  /*45d0*/  FADD R4, R85, -R7 ;  /* 0x8000000755047221 */ /* 0x000fe20000000000 */
[----:B------:R-:W-:Y:S01]  /*45e0*/  FMUL R90, R90, UR13 ;  /* 0x0000000d5a5a7c20 */ /* 0x000fe20008400000 */
[----:B------:R-:W-:Y:S01]  /*45f0*/  FMUL R91, R91, UR13 ;  /* 0x0000000d5b5b7c20 */ /* 0x000fe20008400000 */
[----:B------:R-:W-:Y:S01]  /*4600*/  FADD R5, R86, -R6 ;  /* 0x8000000656057221 */ /* 0x000fe20000000000 */
[----:B------:R-:W-:Y:S01]  /*4610*/  FMUL R92, R92, UR13 ;  /* 0x0000000d5c5c7c20 */ /* 0x000fe20008400000 */
[----:B------:R-:W-:Y:S01]  /*4620*/  FMUL R203, R203, UR13 ;  /* 0x0000000dcbcb7c20 */ /* 0x000fe20008400000 */
[----:B------:R-:W-:Y:S01]  /*4630*/  FMUL R94, R94, UR13 ;  /* 0x0000000d5e5e7c20 */ /* 0x000fe20008400000 */
[----:B------:R-:W-:Y:S01]  /*4640*/  FADD R32, R32, -R88 ;  /* 0x8000005820207221 */ /* 0x000fe20000000000 */
[----:B------:R-:W-:Y:S01]  /*4650*/  FMUL R197, R197, UR13 ;  /* 0x0000000dc5c57c20 */ /* 0x000fe20008400000 */
[----:B------:R-:W-:Y:S01]  /*4660*/  FADD R33, R33, -R89 ;  /* 0x8000005921217221 */ /* 0x000fe20000000000 */
[----:B------:R-:W-:Y:S01]  /*4670*/  FMUL R196, R196, UR13 ;  /* 0x0000000dc4c47c20 */ /* 0x000fe20008400000 */
[----:B------:R-:W-:Y:S01]  /*4680*/  FMUL R190, R190, UR13 ;  /* 0x0000000dbebe7c20 */ /* 0x000fe20008400000 */
[----:B------:R-:W-:Y:S01]  /*4690*/  FMUL R191, R191, UR13 ;  /* 0x0000000dbfbf7c20 */ /* 0x000fe20008400000 */
[----:B------:R-:W-:Y:S01]  /*46a0*/  FADD R17, R59, -R17 ;  /* 0x800000113b117221 */ /* 0x000fe20000000000 */
[----:B------:R-:W-:Y:S01]  /*46b0*/  FMUL R110, R110, UR13 ;  /* 0x0000000d6e6e7c20 */ /* 0x000fe20008400000 */
[----:B------:R-:W-:Y:S01]  /*46c0*/  FMUL R46, R109, R16 ;  /* 0x000000106d2e7220 */ /* 0x000fe20000400000 */
[----:B------:R-:W-:Y:S01]  /*46d0*/  FMUL R116, R116, UR13 ;  /* 0x0000000d74747c20 */ /* 0x000fe20008400000 */
[----:B------:R-:W-:Y:S01]  /*46e0*/  FMUL R118, R118, UR13 ;  /* 0x0000000d76767c20 */ /* 0x000fe20008400000 */
[----:B------:R-:W-:Y:S01]  /*46f0*/  FMUL R119, R119, UR13 ;  /* 0x0000000d77777c20 */ /* 0x000fe20008400000 */
[----:B------:R-:W-:Y:S01]  /*4700*/  FMUL R120, R120, UR13 ;  /* 0x0000000d78787c20 */ /* 0x000fe20008400000 */
[----:B------:R-:W-:Y:S01]  /*4710*/  FMUL R123, R123, UR13 ;  /* 0x0000000d7b7b7c20 */ /* 0x000fe20008400000 */
[----:B------:R-:W-:Y:S01]  /*4720*/  FMUL R96, R96, UR13 ;  /* 0x0000000d60607c20 */ /* 0x000fe20008400000 */
[----:B------:R-:W-:Y:S01]  /*4730*/  FMUL R100, R100, UR13 ;  /* 0x0000000d64647c20 */ /* 0x000fe20008400000 */
[----:B------:R-:W-:Y:S01]  /*4740*/  FADD R6, R87, -R7 ;  /* 0x8000000757067221 */ /* 0x000fe20000000000 */
[----:B------:R-:W-:Y:S01]  /*4750*/  FMUL R106, R106, UR13 ;  /* 0x0000000d6a6a7c20 */ /* 0x000fe20008400000 */
[----:B------:R-:W-:Y:S01]  /*4760*/  FMUL R107, R107, UR13 ;  /* 0x0000000d6b6b7c20 */ /* 0x000fe20008400000 */
[----:B------:R-:W-:Y:S01]  /*4770*/  F2FP.F16.F32.PACK_AB R16, R51, R50 ;  /* 0x000000323310723e */ /* 0x000fe200000000ff */
[----:B------:R-:W-:Y:S01]  /*4780*/  FMUL R50, R115, R64 ;  /* 0x0000004073327220 */ /* 0x000fe20000400000 */
[----:B------:R-:W-:Y:S01]  /*4790*/  F2FP.F16.F32.PACK_AB R22, R53, R52 ;  /* 0x000000343516723e */ /* 0x000fe200000000ff */
[----:B------:R-:W-:Y:S01]  /*47a0*/  USEL UR14, URZ, 0x1, UP0 ;  /* 0x000000013f0e7887 */ /* 0x000fe20008000000 */
[----:B------:R-:W-:Y:S01]  /*47b0*/  FMUL R20, R20, R45 ;  /* 0x0000002d14147220 */ /* 0x000fe20000400000 */
        /* <DEDUP_REMOVED lines=20> */
[----:B------:R-:W-:-:S02]  /*4900*/  USEL UR36, UR36, URZ, UP0 ;  /* 0x0000003f24247287 */ /* 0x000fc40008000000 */
[----:B------:R-:W-:Y:S01]  /*4910*/  ULOP3.LUT UR22, UR22, UR14, URZ, 0x3c, !UPT ;  /* 0x0000000e16167292 */ /* 0x000fe2000f8e3c3f */
[----:B------:R-:W-:Y:S02]  /*4920*/  F2FP.F16.F32.PACK_AB R14, R20, R19 ;  /* 0x00000013140e723e */ /* 0x000fe400000000ff */
[----:B------:R-:W-:Y:S02]  /*4930*/  F2FP.F16.F32.PACK_AB R6, R64, R3 ;  /* 0x000000034006723e */ /* 0x000fe400000000ff */
[----:B------:R-:W-:Y:S02]  /*4940*/  F2FP.F16.F32.PACK_AB R26, R93, R92 ;  /* 0x0000005c5d1a723e */ /* 0x000fe400000000ff */
[----:B------:R-:W-:Y:S02]  /*4950*/  F2FP.F16.F32.PACK_AB R28, R29, R28 ;  /* 0x0000001c1d1c723e */ /* 0x000fe400000000ff */
[----:B------:R-:W-:Y:S02]  /*4960*/  F2FP.F16.F32.PACK_AB R32, R33, R32 ;  /* 0x000000202120723e */ /* 0x000fe400000000ff */
[----:B------:R-:W-:-:S02]  /*4970*/  F2FP.F16.F32.PACK_AB R18, R199, R188 ;  /* 0x000000bcc712723e */ /* 0x000fc400000000ff */
        /* <DEDUP_REMOVED lines=12> */
[----:B------:R-:W-:Y:S01]  /*4a40*/  F2FP.F16.F32.PACK_AB R64, R66, R5 ;  /* 0x000000054240723e */ /* 0x000fe200000000ff */
[----:B------:R-:W-:Y:S06]  /*4a50*/  @P2 BRA `(.L_x_24) ;  /* 0x0000000000182947 */ /* 0x000fec0003800000 */
[----:B------:R-:W-:Y:S01]  /*4a60*/  ULEA UR14, UR36, UR37, 0x1 ;  /* 0x00000025240e7291 */ /* 0x000fe2000f8e083f */
[----:B------:R-:W-:-:S03]  /*4a70*/  IMAD.U32 R3, RZ, RZ, UR22 ;  /* 0x00000016ff037e24 */ /* 0x000fc6000f8e00ff */
[----:B------:R-:W-:Y:S02]  /*4a80*/  ULEA UR14, UR14, UR38, 0x3 ;  /* 0x000000260e0e7291 */ /* 0x000fe4000f8e183f */
[----:B------:R-:W-:-:S07]  /*4a90*/  SHF.L.U32 R3, R3, 0x1f, RZ ;  /* 0x0000001f03037819 */ /* 0x000fce00000006ff */
[----:B------:R-:W1:Y:S02]  /*4aa0*/  SYNCS.PHASECHK.TRANS64.TRYWAIT P1, [UR14+0x1c8a0], R3 ;  /* 0x01c8a003ff0075a7 */ /* 0x000e64000802014e */
[----:B-1----:R-:W-:Y:S05]  /*4ab0*/  @!P1 BRA `(.L_x_25) ;  /* 0x0000004c00709947 */ /* 0x002fea0003800000 */
.L_x_24:
[----:B------:R2:W-:Y:S04]  /*4ac0*/  STS [R201+0x4000], R0 ;  /* 0x00400000c9007388 */ /* 0x0005e80000000800 */
        /* <DEDUP_REMOVED lines=30> */
[----:B------:R2:W-:Y:S01]  /*4cb0*/  STS [R201+0x4f80], R64 ;  /* 0x004f8040c9007388 */ /* 0x0005e20000000800 */
[----:B------:R-:W-:Y:S01]  /*4cc0*/  @!PT LDS RZ, [RZ] ;  /* 0x00000000fffff984 */ /* 0x000fe20000000800 */
[----:B------:R-:W-:Y:S01]  /*4cd0*/  @!PT LDS RZ, [RZ] ;  /* 0x00000000fffff984 */ /* 0x000fe20000000800 */
[----:B------:R-:W-:Y:S01]  /*4ce0*/  @!PT LDS RZ, [RZ] ;  /* 0x00000000fffff984 */ /* 0x000fe20000000800 */
[----:B------:R-:W-:Y:S01]  /*4cf0*/  @!PT LDS RZ, [RZ] ;  /* 0x00000000fffff984 */ /* 0x000fe20000000800 */
[----:B------:R3:W-:Y:S06]  /*4d00*/  MEMBAR.ALL.CTA ;  /* 0x0000000000007992 */ /* 0x0007ec0000008000 */
[----:B---3--:R-:W3:Y:S01]  /*4d10*/  FENCE.VIEW.ASYNC.S ;  /* 0x00000000000073c6 */ /* 0x008ee20000000000 */
[----:B------:R-:W-:Y:S05]  /*4d20*/  @P2 BRA `(.L_x_26) ;  /* 0x0000000000242947 */ /* 0x000fea0003800000 */
[----:B------:R-:W-:Y:S02]  /*4d30*/  USHF.L.U32 UR14, UR36, 0x1, URZ ;  /* 0x00000001240e7899 */ /* 0x000fe4000800063f */
[----:B------:R-:W-:Y:S02]  /*4d40*/  UIADD3 UR36, UR36, 0x1, URZ ;  /* 0x0000000124247890 */ /* 0x000fe4000fffe03f */
[----:B------:R-:W-:Y:S02]  /*4d50*/  ULOP3.LUT UR14, UR14, 0xfffffffe, UR26, 0xe2, !UPT ;  /* 0xfffffffe0e0e7892 */ /* 0x000fe4000f8ee21a */
[----:B------:R-:W-:Y:S02]  /*4d60*/  UISETP.NE.AND UP0, UPT, UR36, 0x2, UPT ;  /* 0x000000022400788c */ /* 0x000fe4000bf05270 */
[----:B------:R-:W-:Y:S02]  /*4d70*/  ULEA UR14, UR14, UR38, 0x3 ;  /* 0x000000260e0e7291 */ /* 0x000fe4000f8e183f */
[----:B------:R-:W-:-:S07]  /*4d80*/  USEL UR36, UR36, URZ, UP0 ;  /* 0x0000003f24247287 */ /* 0x000fce0008000000 */
[----:B---3--:R-:W-:Y:S01]  /*4d90*/  SYNCS.ARRIVE.TRANS64.A1T0 RZ, [UR14+0x1c8a0], RZ ;  /* 0x01c8a0ffffff79a7 */ /* 0x008fe2000810000e */
[----:B------:R-:W-:-:S04]  /*4da0*/  USEL UR14, URZ, 0x1, UP0 ;  /* 0x000000013f0e7887 */ /* 0x000fc80008000000 */
[----:B------:R-:W-:-:S12]  /*4db0*/  ULOP3.LUT UR22, UR22, UR14, URZ, 0x3c, !UPT ;  /* 0x0000000e16167292 */ /* 0x000fd8000f8e3c3f */
.L_x_26:
[----:B------:R-:W-:-:S06]  /*4dc0*/  UISETP.NE.AND UP0, UPT, UR9, 0x1, UPT ;  /* 0x000000010900788c */ /* 0x000fcc000bf05270 */
[----:B------:R-:W-:-:S13]  /*4dd0*/  PLOP3.LUT P1, PT, PT, PT, UP0, 0x80, 0x0 ;  /* 0x000000000000781c */ /* 0x000fda0003f2f008 */
[----:B------:R-:W-:Y:S05]  /*4de0*/  @!P1 BRA `(.L_x_27) ;  /* 0x00000004002c9947 */ /* 0x000fea0003800000 */
[----:B------:R-:W-:Y:S01]  /*4df0*/  UIADD3 UR14, UR38, 0x4000, URZ ;  /* 0x00004000260e7890 */ /* 0x000fe2000fffe03f */
[----:B---3--:R-:W-:Y:S01]  /*4e00*/  WARPGROUP.ARRIVE ;  /* 0x00000000000079c5 */ /* 0x008fe20000000000 */
[----:B------:R-:W-:Y:S02]  /*4e10*/  ULEA UR28, UR29, UR28, 0x9 ;  /* 0x0000001c1d1c7291 */ /* 0x000fe4000f8e483f */
[----:B------:R-:W-:Y:S01]  /*4e20*/  USHF.R.U32.HI UR14, URZ, 0x4, UR14 ;  /* 0x000000043f0e7899 */ /* 0x000fe2000801160e */
[----:B------:R-:W-:Y:S01]  /*4e30*/  UMOV UR19, 0x80000020 ;  /* 0x8000002000137882 */ /* 0x000fe20000000000 */
[----:B------:R-:W-:Y:S02]  /*4e40*/  UMOV UR17, 0x80 ;  /* 0x0000008000117882 */ /* 0x000fe40000000000 */
[----:B------:R-:W-:Y:S01]  /*4e50*/  ULOP3.LUT UR14, UR14, 0x3fff, URZ, 0xc0, !UPT ;  /* 0x00003fff0e0e7892 */ /* 0x000fe2000f8ec03f */
[----:B------:R-:W-:Y:S01]  /*4e60*/  UMOV UR18, UR28 ;  /* 0x0000001c00127c82 */ /* 0x000fe20008000000 */
[----:B------:R-:W-:-:S02]  /*4e70*/  UISETP.NE.AND UP0, UPT, UR10, 0x3, UPT ;  /* 0x000000030a00788c */ /* 0x000fc4000bf05270 */
[----:B------:R-:W-:-:S04]  /*4e80*/  ULOP3.LUT UR14, UR14, 0x80000, URZ, 0xfc, !UPT ;  /* 0x000800000e0e7892 */ /* 0x000fc8000f8efc3f */
[----:B------:R-:W-:Y:S01]  /*4e90*/  ULEA UR14, UR9, UR14, 0xa ;  /* 0x0000000e090e7291 */ /* 0x000fe2000f8e503f */
[----:B------:R-:W-:-:S06]  /*4ea0*/  PLOP3.LUT P2, PT, PT, PT, UP0, 0x80, 0x0 ;  /* 0x000000000000781c */ /* 0x000fcc0003f4f008 */
[----:B------:R-:W-:Y:S02]  /*4eb0*/  UMOV UR16, UR14 ;  /* 0x0000000e00107c82 */ /* 0x000fe40008000000 */
[----:B------:R-:W-:Y:S01]  /*4ec0*/  HGMMA.64x32x16.F32 R168, gdesc[UR16].tnspB, R168, gsb0 ;  /* 0x4060000010a879f0 */ /* 0x000fe200080008a8 */
[----:B------:R-:W-:Y:S02]  /*4ed0*/  UIADD3 UR18, UR28, 0x40, URZ ;  /* 0x000000401c127890 */ /* 0x000fe4000fffe03f */
[----:B------:R-:W-:Y:S01]  /*4ee0*/  UIADD3 UR16, UR14, 0x10, URZ ;  /* 0x000000100e107890 */ /* 0x000fe2000fffe03f */
[----:B------:R-:W-:Y:S01]  /*4ef0*/  UMOV UR19, 0x80000020 ;  /* 0x8000002000137882 */ /* 0x000fe20000000000 */
[----:B------:R-:W-:Y:S01]  /*4f00*/  UMOV UR17, 0x80 ;  /* 0x0000008000117882 */ /* 0x000fe20000000000 */
[----:B------:R-:W-:Y:S02]  /*4f10*/  WARPGROUP.DEPBAR.LE gsb0, 0x0 ;  /* 0x00008000000079c5 */ /* 0x000fe40000010000 */
[----:B------:R-:W-:-:S06]  /*4f20*/  WARPGROUP.ARRIVE ;  /* 0x00000000000079c5 */ /* 0x000fcc0000000000 */
        /* <DEDUP_REMOVED lines=42> */
[----:B------:R-:W-:Y:S03]  /*51d0*/  HGMMA.64x32x16.F32 R168, gdesc[UR16].tnspB, R168, gsb0 ;  /* 0x4060000010a879f0 */ /* 0x000fe600080008a8 */
[----:B------:R-:W-:Y:S02]  /*51e0*/  WARPGROUP.DEPBAR.LE gsb0, 0x0 ;  /* 0x00008000000079c5 */ /* 0x000fe40000010000 */
[----:B------:R-:W-:Y:S05]  /*51f0*/  @!P2 BRA `(.L_x_28) ;  /* 0x000000000004a947 */ /* 0x000fea0003800000 */
[----:B------:R-:W-:Y:S01]  /*5200*/  BPT.TRAP 0x1 ;  /* 0x000000040000795c */ /* 0x000fe20000300000 */
.L_x_28:
[----:B------:R-:W-:Y:S01]  /*5210*/  ULEA UR14, UR6, UR38, 0x3 ;  /* 0x00000026060e7291 */ /* 0x000fe2000f8e183f */
[----:B--2---:R-:W-:-:S04]  /*5220*/  MOV R0, UR20 ;  /* 0x0000001400007c02 */ /* 0x004fc80008000f00 */
[----:B------:R-:W-:-:S04]  /*5230*/  SHF.L.U32 R0, R0, 0x1f, RZ ;  /* 0x0000001f00007819 */ /* 0x000fc800000006ff */
[----:B------:R-:W2:Y:S02]  /*5240*/  SYNCS.PHASECHK.TRANS64.TRYWAIT P1, [UR14+0x1c890], R0 ;  /* 0x01c89000ff0075a7 */ /* 0x000ea4000802014e */
[----:B--2---:R-:W-:Y:S05]  /*5250*/  @!P1 BRA `(.L_x_29) ;  /* 0x0000004400a09947 */ /* 0x004fea0003800000 */
.L_x_128:
[----:B------:R-:W-:Y:S05]  /*5260*/  @!P2 BRA `(.L_x_30) ;  /* 0x000000000004a947 */ /* 0x000fea0003800000 */
[----:B------:R-:W-:Y:S01]  /*5270*/  BPT.TRAP 0x1 ;  /* 0x000000040000795c */ /* 0x000fe20000300000 */
.L_x_30:
[----:B------:R-:W-:Y:S01]  /*5280*/  SYNCS.ARRIVE.TRANS64.A1T0 RZ, [UR14+0x1c880], RZ ;  /* 0x01c880ffffff79a7 */ /* 0x000fe2000810000e */
[----:B------:R-:W-:Y:S05]  /*5290*/  BRA `(.L_x_31) ;  /* 0x00000014000c7947 */ /* 0x000fea0003800000 */
.L_x_27:
[----:B------:R-:W-:Y:S01]  /*52a0*/  ULEA UR14, UR36, UR37, 0x1 ;  /* 0x00000025240e7291 */ /* 0x000fe2000f8e083f */
[----:B--2---:R-:W-:-:S03]  /*52b0*/  IMAD.U32 R0, RZ, RZ, UR22 ;  /* 0x00000016ff007e24 */ /* 0x004fc6000f8e00ff */
[----:B------:R-:W-:Y:S02]  /*52c0*/  ULEA UR14, UR14, UR25, 0x3 ;  /* 0x000000190e0e7291 */ /* 0x000fe4000f8e183f */
[----:B------:R-:W-:-:S07]  /*52d0*/  SHF.L.U32 R0, R0, 0x1f, RZ ;  /* 0x0000001f00007819 */ /* 0x000fce00000006ff */
[----:B---3--:R-:W2:Y:S02]  /*52e0*/  SYNCS.PHASECHK.TRANS64.TRYWAIT P1, [UR14], R0 ;  /* 0x00000000ff0075a7 */ /* 0x008ea4000802014e */
[----:B--2---:R-:W-:Y:S05]  /*52f0*/  @!P1 BRA `(.L_x_32) ;  /* 0x0000004400909947 */ /* 0x004fea0003800000 */
.L_x_129:
[----:B------:R-:W-:Y:S01]  /*5300*/  UIADD3 UR14, UR38, 0x4000, URZ ;  /* 0x00004000260e7890 */ /* 0x000fe2000fffe03f */
[----:B------:R-:W-:Y:S01]  /*5310*/  WARPGROUP.ARRIVE ;  /* 0x00000000000079c5 */ /* 0x000fe20000000000 */
[----:B------:R-:W-:Y:S02]  /*5320*/  USHF.L.U32 UR15, UR21, 0x8, URZ ;  /* 0x00000008150f7899 */ /* 0x000fe4000800063f */
[----:B------:R-:W-:Y:S02]  /*5330*/  USHF.R.U32.HI UR14, URZ, 0x4, UR14 ;  /* 0x000000043f0e7899 */ /* 0x000fe4000801160e */
[----:B------:R-:W-:Y:S02]  /*5340*/  ULOP3.LUT UR33, UR15, 0x200, URZ, 0x3c, !UPT ;  /* 0x000002000f217892 */ /* 0x000fe4000f8e3c3f */
[----:B------:R-:W-:Y:S02]  /*5350*/  ULOP3.LUT UR14, UR14, 0x3fff, URZ, 0xc0, !UPT ;  /* 0x00003fff0e0e7892 */ /* 0x000fe4000f8ec03f */
[----:B------:R-:W-:-:S02]  /*5360*/  UIADD3 UR18, UR27, UR33, URZ ;  /* 0x000000211b127290 */ /* 0x000fc4000fffe03f */
[----:B------:R-:W-:Y:S01]  /*5370*/  ULOP3.LUT UR32, UR14, 0x800000, URZ, 0xfc, !UPT ;  /* 0x008000000e207892 */ /* 0x000fe2000f8efc3f */
[----:B------:R-:W-:Y:S01]  /*5380*/  UMOV UR19, 0x80000020 ;  /* 0x8000002000137882 */ /* 0x000fe20000000000 */
[----:B------:R-:W-:Y:S02]  /*5390*/  UMOV UR17, 0x8 ;  /* 0x0000000800117882 */ /* 0x000fe40000000000 */
[----:B------:R-:W-:Y:S02]  /*53a0*/  UIADD3 UR34, UR32, 0x40, URZ ;  /* 0x0000004020227890 */ /* 0x000fe4000fffe03f */
[----:B------:R-:W-:Y:S01]  /*53b0*/  ULOP3.LUT UR14, UR14, 0x80000, URZ, 0xfc, !UPT ;  /* 0x000800000e0e7892 */ /* 0x000fe2000f8efc3f */
[----:B------:R-:W-:Y:S01]  /*53c0*/  UMOV UR16, UR32 ;  /* 0x0000002000107c82 */ /* 0x000fe20008000000 */
[----:B------:R-:W-:Y:S01]  /*53d0*/  ULEA UR28, UR29, UR28, 0x9 ;  /* 0x0000001c1d1c7291 */ /* 0x000fe2000f8e483f */
[----:B------:R-:W-:Y:S02]  /*53e0*/  HGMMA.64x32x16.F32 R40, gdesc[UR16].tnspA.tnspB, RZ, !UPT, gsb0 ;  /* 0x60600000102879f0 */ /* 0x000fe4000c0008ff */
[----:B------:R-:W-:Y:S01]  /*53f0*/  UMOV UR16, UR34 ;  /* 0x0000002200107c82 */ /* 0x000fe20008000000 */
[----:B------:R-:W-:Y:S01]  /*5400*/  UMOV UR17, 0x8 ;  /* 0x0000000800117882 */ /* 0x000fe20000000000 */
[----:B------:R-:W-:-:S02]  /*5410*/  UIADD3 UR34, UR32, 0x140, URZ ;  /* 0x0000014020227890 */ /* 0x000fc4000fffe03f */
[----:B------:R-:W-:-:S06]  /*5420*/  UISETP.NE.AND UP0, UPT, UR10, 0x3, UPT ;  /* 0x000000030a00788c */ /* 0x000fcc000bf05270 */
[----:B------:R-:W-:Y:S01]  /*5430*/  PLOP3.LUT P1, PT, PT, PT, UP0, 0x80, 0x0 ;  /* 0x000000000000781c */ /* 0x000fe20003f2f008 */
[----:B------:R-:W-:Y:S02]  /*5440*/  WARPGROUP.DEPBAR.LE gsb0, 0x0 ;  /* 0x00008000000079c5 */ /* 0x000fe40000010000 */
[----:B------:R-:W-:-:S06]  /*5450*/  WARPGROUP.ARRIVE ;  /* 0x00000000000079c5 */ /* 0x000fcc0000000000 */
[----:B------:R-:W-:Y:S01]  /*5460*/  HGMMA.64x32x16.F32 R24, gdesc[UR16].tnspA.tnspB, RZ, !UPT, gsb0 ;  /* 0x60600000101879f0 */ /* 0x000fe2000c0008ff */
[----:B------:R-:W-:Y:S02]  /*5470*/  UIADD3 UR18, UR33, 0x40, UR27 ;  /* 0x0000004021127890 */ /* 0x000fe4000fffe01b */
[----:B------:R-:W-:Y:S01]  /*5480*/  UIADD3 UR16, UR32, 0x100, URZ ;  /* 0x0000010020107890 */ /* 0x000fe2000fffe03f */
[----:B------:R-:W-:Y:S01]  /*5490*/  UMOV UR19, 0x80000020 ;  /* 0x8000002000137882 */ /* 0x000fe20000000000 */
[----:B------:R-:W-:Y:S01]  /*54a0*/  UMOV UR17, 0x8 ;  /* 0x0000000800117882 */ /* 0x000fe20000000000 */
[----:B------:R-:W-:Y:S02]  /*54b0*/  WARPGROUP.DEPBAR.LE gsb0, 0x0 ;  /* 0x00008000000079c5 */ /* 0x000fe40000010000 */
[----:B------:R-:W-:-:S06]  /*54c0*/  WARPGROUP.ARRIVE ;  /* 0x00000000000079c5 */ /* 0x000fcc0000000000 */
[----:B------:R-:W-:Y:S01]  /*54d0*/  HGMMA.64x32x16.F32 R40, gdesc[UR16].tnspA.tnspB, R40, gsb0 ;  /* 0x60600000102879f0 */ /* 0x000fe20008000828 */
[----:B------:R-:W-:Y:S01]  /*54e0*/  UMOV UR16, UR34 ;  /* 0x0000002200107c82 */ /* 0x000fe20008000000 */
[----:B------:R-:W-:Y:S01]  /*54f0*/  UMOV UR17, 0x8 ;  /* 0x0000000800117882 */ /* 0x000fe20000000000 */
[----:B------:R-:W-:Y:S01]  /*5500*/  UIADD3 UR34, UR32, 0x240, URZ ;  /* 0x0000024020227890 */ /* 0x000fe2000fffe03f */
[----:B------:R-:W-:Y:S02]  /*5510*/  WARPGROUP.DEPBAR.LE gsb0, 0x0 ;  /* 0x00008000000079c5 */ /* 0x000fe40000010000 */
[----:B------:R-:W-:-:S06]  /*5520*/  WARPGROUP.ARRIVE ;  /* 0x00000000000079c5 */ /* 0x000fcc0000000000 */
[----:B------:R-:W-:Y:S01]  /*5530*/  HGMMA.64x32x16.F32 R24, gdesc[UR16].tnspA.tnspB, R24, gsb0 ;  /* 0x60600000101879f0 */ /* 0x000fe20008000818 */
        /* <DEDUP_REMOVED lines=9> */
[----:B------:R-:W-:Y:S02]  /*55d0*/  WARPGROUP.DEPBAR.LE gsb0, 0x0 ;  /* 0x00008000000079c5 */ /* 0x000fe40000010000 */
[----:B------:R-:W-:-:S06]  /*55e0*/  WARPGROUP.ARRIVE ;  /* 0x00000000000079c5 */ /* 0x000fcc0000000000 */
[----:B------:R-:W-:Y:S01]  /*55f0*/  HGMMA.64x32x16.F32 R24, gdesc[UR16].tnspA.tnspB, R24, gsb0 ;  /* 0x60600000101879f0 */ /* 0x000fe20008000818 */
[----:B------:R-:W-:Y:S02]  /*5600*/  UIADD3 UR18, UR33, 0xc0, UR27 ;  /* 0x000000c021127890 */ /* 0x000fe4000fffe01b */
[----:B------:R-:W-:Y:S01]  /*5610*/  UIADD3 UR16, UR32, 0x300, URZ ;  /* 0x0000030020107890 */ /* 0x000fe2000fffe03f */
[----:B------:R-:W-:Y:S01]  /*5620*/  UMOV UR19, 0x80000020 ;  /* 0x8000002000137882 */ /* 0x000fe20000000000 */
[----:B------:R-:W-:Y:S01]  /*5630*/  UMOV UR17, 0x8 ;  /* 0x0000000800117882 */ /* 0x000fe20000000000 */
[----:B------:R-:W-:Y:S01]  /*5640*/  UIADD3 UR33, UR32, 0x340, URZ ;  /* 0x0000034020217890 */ /* 0x000fe2000fffe03f */
        /* <DEDUP_REMOVED lines=9> */
[----:B------:R-:W-:Y:S02]  /*56e0*/  UIADD3 UR18, UR27, UR15, URZ ;  /* 0x0000000f1b127290 */ /* 0x000fe4000fffe03f */
        /* <DEDUP_REMOVED lines=41> */
[----:B------:R-:W-:Y:S02]  /*5980*/  UIADD3 UR32, UR32, 0x740, URZ ;  /* 0x0000074020207890 */ /* 0x000fe4000fffe03f */
[----:B------:R-:W-:Y:S01]  /*5990*/  UIADD3 UR15, UR14, 0x400, URZ ;  /* 0x000004000e0f7890 */ /* 0x000fe2000fffe03f */
        /* <DEDUP_REMOVED lines=8> */
[----:B------:R-:W-:Y:S01]  /*5a20*/  UMOV UR18, UR28 ;  /* 0x0000001c00127c82 */ /* 0x000fe20008000000 */
[----:B------:R-:W-:Y:S01]  /*5a30*/  UMOV UR19, 0x80000020 ;  /* 0x8000002000137882 */ /* 0x000fe20000000000 */
[----:B------:R-:W-:Y:S01]  /*5a40*/  UMOV UR16, UR15 ;  /* 0x0000000f00107c82 */ /* 0x000fe20008000000 */
        /* <DEDUP_REMOVED lines=50> */
[----:B------:R-:W-:-:S04]  /*5d70*/  USHF.L.U32 UR14, UR36, 0x1, URZ ;  /* 0x00000001240e7899 */ /* 0x000fc8000800063f */
[----:B------:R-:W-:-:S04]  /*5d80*/  ULOP3.LUT UR26, UR14, 0xfffffffe, UR26, 0xe2, !UPT ;  /* 0xfffffffe0e1a7892 */ /* 0x000fc8000f8ee21a */
[----:B------:R-:W-:Y:S01]  /*5d90*/  ULEA UR25, UR26, UR25, 0x3 ;  /* 0x000000191a197291 */ /* 0x000fe2000f8e183f */
[----:B------:R-:W-:Y:S02]  /*5da0*/  WARPGROUP.DEPBAR.LE gsb0, 0x0 ;  /* 0x00008000000079c5 */ /* 0x000fe40000010000 */
[----:B------:R-:W-:-:S06]  /*5db0*/  WARPGROUP.ARRIVE ;  /* 0x00000000000079c5 */ /* 0x000fcc0000000000 */
[----:B------:R-:W-:Y:S03]  /*5dc0*/  HGMMA.64x32x16.F32 R168, gdesc[UR16].tnspB, R168, gsb0 ;  /* 0x4060000010a879f0 */ /* 0x000fe600080008a8 */
[----:B------:R-:W-:Y:S02]  /*5dd0*/  WARPGROUP.DEPBAR.LE gsb0, 0x0 ;  /* 0x00008000000079c5 */ /* 0x000fe40000010000 */
[----:B------:R-:W-:Y:S01]  /*5de0*/  SYNCS.ARRIVE.TRANS64.A1T0 RZ, [UR25], RZ ;  /* 0x000000ffffff79a7 */ /* 0x000fe20008100019 */
[----:B------:R-:W-:Y:S05]  /*5df0*/  @!P1 BRA `(.L_x_33) ;  /* 0x0000000000049947 */ /* 0x000fea0003800000 */
[----:B------:R-:W-:Y:S01]  /*5e00*/  BPT.TRAP 0x1 ;  /* 0x000000040000795c */ /* 0x000fe20000300000 */
.L_x_33:
[----:B------:R-:W-:Y:S01]  /*5e10*/  ULEA UR18, UR6, UR38, 0x3 ;  /* 0x0000002606127291 */ /* 0x000fe2000f8e183f */
[----:B-1----:R-:W-:-:S04]  /*5e20*/  MOV R0, UR20 ;  /* 0x0000001400007c02 */ /* 0x002fc80008000f00 */
[----:B------:R-:W-:-:S04]  /*5e30*/  SHF.L.U32 R0, R0, 0x1f, RZ ;  /* 0x0000001f00007819 */ /* 0x000fc800000006ff */
[----:B------:R-:W1:Y:S02]  /*5e40*/  SYNCS.PHASECHK.TRANS64.TRYWAIT P2, [UR18+0x1c890], R0 ;  /* 0x01c89000ff0075a7 */ /* 0x000e640008040152 */
[----:B-1----:R-:W-:Y:S05]  /*5e50*/  @!P2 BRA `(.L_x_34) ;  /* 0x0000003800d0a947 */ /* 0x002fea0003800000 */
.L_x_130:
[----:B------:R-:W2:Y:S01]  /*5e60*/  S2UR UR16, SR_SWINHI ;  /* 0x00000000001079c3 */ /* 0x000ea20000002f00 */
[----:B------:R-:W-:-:S04]  /*5e70*/  USHF.L.U32 UR14, UR6, 0xc, URZ ;  /* 0x0000000c060e7899 */ /* 0x000fc8000800063f */
[----:B------:R-:W-:Y:S02]  /*5e80*/  USHF.R.S32.HI UR17, URZ, 0x1f, UR14 ;  /* 0x0000001f3f117899 */ /* 0x000fe4000801140e */
[----:B-1----:R-:W-:-:S04]  /*5e90*/  IADD3 R0, P2, R200, UR14, RZ ;  /* 0x0000000ec8007c10 */ /* 0x002fc8000ff5e0ff */
[----:B------:R-:W-:Y:S01]  /*5ea0*/  LEA.HI.X.SX32 R3, R200, UR17, 0x1, P2 ;  /* 0x00000011c8037c11 */ /* 0x000fe200090f0eff */
[----:B------:R-:W-:Y:S01]  /*5eb0*/  UMOV UR14, UR38 ;  /* 0x00000026000e7c82 */ /* 0x000fe20008000000 */
[----:B--2---:R-:W-:Y:S01]  /*5ec0*/  UMOV UR15, UR16 ;  /* 0x00000010000f7c82 */ /* 0x004fe20008000000 */
[----:B------:R-:W-:-:S04]  /*5ed0*/  LEA R67, P2, R0, UR14, 0x2 ;  /* 0x0000000e00437c11 */ /* 0x000fc8000f8410ff */
[----:B------:R-:W-:Y:S02]  /*5ee0*/  IADD3 R5, P6, R67, 0x14000, RZ ;  /* 0x0001400043057810 */ /* 0x000fe40007fde0ff */
[----:B------:R-:W-:Y:S02]  /*5ef0*/  LEA.HI.X R0, R0, UR15, R3, 0x2, P2 ;  /* 0x0000000f00007c11 */ /* 0x000fe400090f1403 */
[----:B------:R-:W-:Y:S02]  /*5f00*/  LOP3.LUT R4, R5, 0x380, RZ, 0xc0, !PT ;  /* 0x0000038005047812 */ /* 0x000fe400078ec0ff */
[C---:B------:R-:W-:Y:S02]  /*5f10*/  IADD3 R7, P5, R67.reuse, 0x14400, RZ ;  /* 0x0001440043077810 */ /* 0x040fe40007fbe0ff */
[----:B------:R-:W-:Y:S02]  /*5f20*/  SHF.R.U64 R4, R4, 0x3, RZ ;  /* 0x0000000304047819 */ /* 0x000fe400000012ff */
[----:B------:R-:W-:-:S02]  /*5f30*/  IADD3 R9, P2, R67, 0x14020, RZ ;  /* 0x0001402043097810 */ /* 0x000fc40007f5e0ff */
[C---:B------:R-:W-:Y:S02]  /*5f40*/  IADD3 R11, P4, R67.reuse, 0x14420, RZ ;  /* 0x00014420430b7810 */ /* 0x040fe40007f9e0ff */
[----:B------:R-:W-:Y:S01]  /*5f50*/  LOP3.LUT R4, R4, R5, RZ, 0x3c, !PT ;  /* 0x0000000504047212 */ /* 0x000fe200078e3cff */
[----:B------:R-:W-:Y:S01]  /*5f60*/  IMAD.X R5, RZ, RZ, R0, P6 ;  /* 0x000000ffff057224 */ /* 0x000fe200030e0600 */
[----:B------:R-:W-:Y:S02]  /*5f70*/  IADD3 R13, P3, R67, 0x14040, RZ ;  /* 0x00014040430d7810 */ /* 0x000fe40007f7e0ff */
[----:B------:R-:W-:Y:S02]  /*5f80*/  LOP3.LUT R6, R7, 0x380, RZ, 0xc0, !PT ;  /* 0x0000038007067812 */ /* 0x000fe400078ec0ff */
[----:B------:R-:W-:Y:S01]  /*5f90*/  IADD3 R15, P6, R67, 0x14440, RZ ;  /* 0x00014440430f7810 */ /* 0x000fe20007fde0ff */
[----:B------:R1:W-:Y:S01]  /*5fa0*/  ST.E desc[UR30][R4.64], R40 ;  /* 0x0000002804007985 */ /* 0x0003e2000c10191e */
[----:B------:R-:W-:-:S02]  /*5fb0*/  LOP3.LUT R8, R9, 0x380, RZ, 0xc0, !PT ;  /* 0x0000038009087812 */ /* 0x000fc400078ec0ff */
[----:B------:R-:W-:Y:S01]  /*5fc0*/  LOP3.LUT R10, R11, 0x380, RZ, 0xc0, !PT ;  /* 0x000003800b0a7812 */ /* 0x000fe200078ec0ff */
[----:B------:R1:W-:Y:S01]  /*5fd0*/  ST.E desc[UR30][R4.64+0x4], R41 ;  /* 0x0000042904007985 */ /* 0x0003e2000c10191e */
[----:B------:R-:W-:Y:S02]  /*5fe0*/  LOP3.LUT R12, R13, 0x380, RZ, 0xc0, !PT ;  /* 0x000003800d0c7812 */ /* 0x000fe400078ec0ff */
[----:B------:R-:W-:Y:S02]  /*5ff0*/  SHF.R.U64 R6, R6, 0x3, RZ ;  /* 0x0000000306067819 */ /* 0x000fe400000012ff */
[----:B------:R-:W-:Y:S02]  /*6000*/  LOP3.LUT R14, R15, 0x380, RZ, 0xc0, !PT ;  /* 0x000003800f0e7812 */ /* 0x000fe400078ec0ff */
[----:B------:R-:W-:Y:S02]  /*6010*/  SHF.R.U64 R8, R8, 0x3, RZ ;  /* 0x0000000308087819 */ /* 0x000fe400000012ff */
[----:B------:R-:W-:-:S02]  /*6020*/  SHF.R.U64 R10, R10, 0x3, RZ ;  /* 0x000000030a0a7819 */ /* 0x000fc400000012ff */
[----:B------:R-:W-:Y:S02]  /*6030*/  SHF.R.U64 R12, R12, 0x3, RZ ;  /* 0x000000030c0c7819 */ /* 0x000fe400000012ff */
[----:B------:R-:W-:Y:S02]  /*6040*/  LOP3.LUT R6, R6, R7, RZ, 0x3c, !PT ;  /* 0x0000000706067212 */ /* 0x000fe400078e3cff */
[----:B------:R-:W-:Y:S02]  /*6050*/  SHF.R.U64 R14, R14, 0x3, RZ ;  /* 0x000000030e0e7819 */ /* 0x000fe400000012ff */
[----:B------:R-:W-:Y:S01]  /*6060*/  LOP3.LUT R8, R8, R9, RZ, 0x3c, !PT ;  /* 0x0000000908087212 */ /* 0x000fe200078e3cff */
[----:B------:R-:W-:Y:S01]  /*6070*/  IMAD.X R9, RZ, RZ, R0, P2 ;  /* 0x000000ffff097224 */ /* 0x000fe200010e0600 */
[----:B------:R-:W-:Y:S02]  /*6080*/  IADD3.X R7, RZ, R0, RZ, P5, !PT ;  /* 0x00000000ff077210 */ /* 0x000fe40002ffe4ff */
[----:B------:R-:W-:-:S02]  /*6090*/  LOP3.LUT R10, R10, R11, RZ, 0x3c, !PT ;  /* 0x0000000b0a0a7212 */ /* 0x000fc400078e3cff */
[C---:B------:R-:W-:Y:S01]  /*60a0*/  IADD3 R17, P5, R67.reuse, 0x14060, RZ ;  /* 0x0001406043117810 */ /* 0x040fe20007fbe0ff */
[----:B------:R1:W-:Y:S01]  /*60b0*/  ST.E desc[UR30][R6.64], R42 ;  /* 0x0000002a06007985 */ /* 0x0003e2000c10191e */
[C---:B------:R-:W-:Y:S02]  /*60c0*/  IADD3 R19, P2, R67.reuse, 0x14460, RZ ;  /* 0x0001446043137810 */ /* 0x040fe40007f5e0ff */
[----:B------:R-:W-:Y:S01]  /*60d0*/  LOP3.LUT R12, R12, R13, RZ, 0x3c, !PT ;  /* 0x0000000d0c0c7212 */ /* 0x000fe200078e3cff */
[----:B------:R-:W-:Y:S01]  /*60e0*/  IMAD.X R13, RZ, RZ, R0, P3 ;  /* 0x000000ffff0d7224 */ /* 0x000fe200018e0600 */
[----:B------:R-:W-:Y:S01]  /*60f0*/  IADD3.X R11, RZ, R0, RZ, P4, !PT ;  /* 0x00000000ff0b7210 */ /* 0x000fe200027fe4ff */
[----:B------:R1:W-:Y:S01]  /*6100*/  ST.E desc[UR30][R6.64+0x4], R43 ;  /* 0x0000042b06007985 */ /* 0x0003e2000c10191e */
[----:B------:R-:W-:Y:S02]  /*6110*/  LOP3.LUT R14, R14, R15, RZ, 0x3c, !PT ;  /* 0x0000000f0e0e7212 */ /* 0x000fe400078e3cff */
[C---:B------:R-:W-:Y:S01]  /*6120*/  IADD3 R21, P4, R67.reuse, 0x16000, RZ ;  /* 0x0001600043157810 */ /* 0x040fe20007f9e0ff */
[----:B------:R1:W-:Y:S01]  /*6130*/  ST.E desc[UR30][R8.64], R44 ;  /* 0x0000002c08007985 */ /* 0x0003e2000c10191e */
[----:B------:R-:W-:-:S02]  /*6140*/  IADD3 R23, P3, R67, 0x16400, RZ ;  /* 0x0001640043177810 */ /* 0x000fc40007f7e0ff */
[----:B------:R-:W-:Y:S01]  /*6150*/  IADD3.X R15, RZ, R0, RZ, P6, !PT ;  /* 0x00000000ff0f7210 */ /* 0x000fe200037fe4ff */
[----:B------:R1:W-:Y:S01]  /*6160*/  ST.E desc[UR30][R8.64+0x4], R45 ;  /* 0x0000042d08007985 */ /* 0x0003e2000c10191e */
[----:B------:R-:W-:Y:S02]  /*6170*/  LOP3.LUT R16, R17, 0x380, RZ, 0xc0, !PT ;  /* 0x0000038011107812 */ /* 0x000fe400078ec0ff */
[----:B------:R-:W-:Y:S01]  /*6180*/  IADD3 R57, P6, R67, 0x16020, RZ ;  /* 0x0001602043397810 */ /* 0x000fe20007fde0ff */
[----:B------:R1:W-:Y:S01]  /*6190*/  ST.E desc[UR30][R10.64], R46 ;  /* 0x0000002e0a007985 */ /* 0x0003e2000c10191e */
[----:B------:R-:W-:Y:S02]  /*61a0*/  LOP3.LUT R18, R19, 0x380, RZ, 0xc0, !PT ;  /* 0x0000038013127812 */ /* 0x000fe400078ec0ff */
[----:B------:R-:W-:Y:S01]  /*61b0*/  LOP3.LUT R20, R21, 0x380, RZ, 0xc0, !PT ;  /* 0x0000038015147812 */ /* 0x000fe200078ec0ff */
[----:B------:R1:W-:Y:S01]  /*61c0*/  ST.E desc[UR30][R10.64+0x4], R47 ;  /* 0x0000042f0a007985 */ /* 0x0003e2000c10191e */
[----:B------:R-:W-:-:S02]  /*61d0*/  LOP3.LUT R22, R23, 0x380, RZ, 0xc0, !PT ;  /* 0x0000038017167812 */ /* 0x000fc400078ec0ff */
[----:B------:R-:W-:Y:S01]  /*61e0*/  SHF.R.U64 R16, R16, 0x3, RZ ;  /* 0x0000000310107819 */ /* 0x000fe200000012ff */
[----:B------:R1:W-:Y:S01]  /*61f0*/  ST.E desc[UR30][R12.64], R48 ;  /* 0x000000300c007985 */ /* 0x0003e2000c10191e */
[----:B------:R-:W-:Y:S02]  /*6200*/  LOP3.LUT R56, R57, 0x380, RZ, 0xc0, !PT ;  /* 0x0000038039387812 */ /* 0x000fe400078ec0ff */
[----:B------:R-:W-:Y:S01]  /*6210*/  SHF.R.U64 R18, R18, 0x3, RZ ;  /* 0x0000000312127819 */ /* 0x000fe200000012ff */
[----:B------:R1:W-:Y:S01]  /*6220*/  ST.E desc[UR30][R12.64+0x4], R49 ;  /* 0x000004310c007985 */ /* 0x0003e2000c10191e */
[----:B------:R-:W-:Y:S02]  /*6230*/  SHF.R.U64 R20, R20, 0x3, RZ ;  /* 0x0000000314147819 */ /* 0x000fe400000012ff */
[----:B------:R-:W-:Y:S01]  /*6240*/  SHF.R.U64 R22, R22, 0x3, RZ ;  /* 0x0000000316167819 */ /* 0x000fe200000012ff */
[----:B------:R1:W-:Y:S01]  /*6250*/  ST.E desc[UR30][R14.64], R50 ;  /* 0x000000320e007985 */ /* 0x0003e2000c10191e */
[----:B------:R-:W-:Y:S01]  /*6260*/  LOP3.LUT R16, R16, R17, RZ, 0x3c, !PT ;  /* 0x0000001110107212 */ /* 0x000fe200078e3cff */
[----:B------:R-:W-:Y:S01]  /*6270*/  IMAD.X R17, RZ, RZ, R0, P5 ;  /* 0x000000ffff117224 */ /* 0x000fe200028e0600 */
[----:B------:R-:W-:Y:S01]  /*6280*/  SHF.R.U64 R56, R56, 0x3, RZ ;  /* 0x0000000338387819 */ /* 0x000fe200000012ff */
[----:B------:R1:W-:Y:S01]  /*6290*/  ST.E desc[UR30][R14.64+0x4], R51 ;  /* 0x000004330e007985 */ /* 0x0003e2000c10191e */
[----:B------:R-:W-:-:S02]  /*62a0*/  LOP3.LUT R18, R18, R19, RZ, 0x3c, !PT ;  /* 0x0000001312127212 */ /* 0x000fc400078e3cff */
[C---:B------:R-:W-:Y:S01]  /*62b0*/  IADD3 R59, P5, R67.reuse, 0x16420, RZ ;  /* 0x00016420433b7810 */ /* 0x040fe20007fbe0ff */
[----:B------:R1:W-:Y:S01]  /*62c0*/  ST.E desc[UR30][R16.64], R52 ;  /* 0x0000003410007985 */ /* 0x0003e2000c10191e */
[----:B------:R-:W-:Y:S01]  /*62d0*/  LOP3.LUT R20, R20, R21, RZ, 0x3c, !PT ;  /* 0x0000001514147212 */ /* 0x000fe200078e3cff */
[--C-:B------:R-:W-:Y:S01]  /*62e0*/  IMAD.X R21, RZ, RZ, R0.reuse, P4 ;  /* 0x000000ffff157224 */ /* 0x100fe200020e0600 */
[-C--:B------:R-:W-:Y:S01]  /*62f0*/  IADD3.X R19, RZ, R0.reuse, RZ, P2, !PT ;  /* 0x00000000ff137210 */ /* 0x080fe200017fe4ff */
[----:B------:R1:W-:Y:S01]  /*6300*/  ST.E desc[UR30][R16.64+0x4], R53 ;  /* 0x0000043510007985 */ /* 0x0003e2000c10191e */
[----:B------:R-:W-:Y:S02]  /*6310*/  LOP3.LUT R22, R22, R23, RZ, 0x3c, !PT ;  /* 0x0000001716167212 */ /* 0x000fe400078e3cff */
[C---:B------:R-:W-:Y:S01]  /*6320*/  IADD3 R61, P2, R67.reuse, 0x16040, RZ ;  /* 0x00016040433d7810 */ /* 0x040fe20007f5e0ff */
[----:B------:R1:W-:Y:S01]  /*6330*/  ST.E desc[UR30][R18.64], R54 ;  /* 0x0000003612007985 */ /* 0x0003e2000c10191e */
[----:B------:R-:W-:Y:S01]  /*6340*/  LOP3.LUT R56, R56, R57, RZ, 0x3c, !PT ;  /* 0x0000003938387212 */ /* 0x000fe200078e3cff */
[----:B------:R-:W-:Y:S01]  /*6350*/  IMAD.X R57, RZ, RZ, R0, P6 ;  /* 0x000000ffff397224 */ /* 0x000fe200030e0600 */
[----:B------:R-:W-:Y:S01]  /*6360*/  IADD3 R63, P4, R67, 0x16440, RZ ;  /* 0x00016440433f7810 */ /* 0x000fe20007f9e0ff */
[----:B------:R1:W-:Y:S01]  /*6370*/  ST.E desc[UR30][R18.64+0x4], R55 ;  /* 0x0000043712007985 */ /* 0x0003e2000c10191e */
[----:B------:R-:W-:-:S02]  /*6380*/  IADD3.X R23, RZ, R0, RZ, P3, !PT ;  /* 0x00000000ff177210 */ /* 0x000fc40001ffe4ff */
[----:B------:R-:W-:Y:S01]  /*6390*/  IADD3 R65, P3, R67, 0x16060, RZ ;  /* 0x0001606043417810 */ /* 0x000fe20007f7e0ff */
        /* <DEDUP_REMOVED lines=16> */
[----:B------:R-:W-:-:S02]  /*64a0*/  LOP3.LUT R58, R58, R59, RZ, 0x3c, !PT ;  /* 0x0000003b3a3a7212 */ /* 0x000fc400078e3cff */
[----:B------:R-:W-:Y:S02]  /*64b0*/  SHF.R.U64 R66, R66, 0x3, RZ ;  /* 0x0000000342427819 */ /* 0x000fe400000012ff */
[----:B------:R-:W-:Y:S01]  /*64c0*/  LOP3.LUT R60, R60, R61, RZ, 0x3c, !PT ;  /* 0x0000003d3c3c7212 */ /* 0x000fe200078e3cff */
[--C-:B------:R-:W-:Y:S01]  /*64d0*/  IMAD.X R61, RZ, RZ, R0.reuse, P2 ;  /* 0x000000ffff3d7224 */ /* 0x100fe200010e0600 */
[-C--:B------:R-:W-:Y:S02]  /*64e0*/  IADD3.X R59, RZ, R0.reuse, RZ, P5, !PT ;  /* 0x00000000ff3b7210 */ /* 0x080fe40002ffe4ff */
[----:B------:R-:W-:Y:S02]  /*64f0*/  LOP3.LUT R62, R62, R63, RZ, 0x3c, !PT ;  /* 0x0000003f3e3e7212 */ /* 0x000fe400078e3cff */
[----:B------:R-:W-:Y:S01]  /*6500*/  LOP3.LUT R64, R64, R65, RZ, 0x3c, !PT ;  /* 0x0000004140407212 */ /* 0x000fe200078e3cff */
[----:B------:R-:W-:Y:S01]  /*6510*/  IMAD.X R65, RZ, RZ, R0, P3 ;  /* 0x000000ffff417224 */ /* 0x000fe200018e0600 */
[----:B------:R-:W-:Y:S01]  /*6520*/  IADD3.X R63, RZ, R0, RZ, P4, !PT ;  /* 0x00000000ff3f7210 */ /* 0x000fe200027fe4ff */
[----:B------:R1:W-:Y:S01]  /*6530*/  ST.E desc[UR30][R58.64], R30 ;  /* 0x0000001e3a007985 */ /* 0x0003e2000c10191e */
[----:B------:R-:W-:-:S02]  /*6540*/  LOP3.LUT R66, R66, R67, RZ, 0x3c, !PT ;  /* 0x0000004342427212 */ /* 0x000fc400078e3cff */
[----:B------:R-:W-:Y:S01]  /*6550*/  IADD3.X R67, RZ, R0, RZ, P6, !PT ;  /* 0x00000000ff437210 */ /* 0x000fe200037fe4ff */
[----:B------:R1:W-:Y:S04]  /*6560*/  ST.E desc[UR30][R58.64+0x4], R31 ;  /* 0x0000041f3a007985 */ /* 0x0003e8000c10191e */
[----:B------:R1:W-:Y:S04]  /*6570*/  ST.E desc[UR30][R60.64], R32 ;  /* 0x000000203c007985 */ /* 0x0003e8000c10191e */
[----:B------:R1:W-:Y:S04]  /*6580*/  ST.E desc[UR30][R60.64+0x4], R33 ;  /* 0x000004213c007985 */ /* 0x0003e8000c10191e */
[----:B------:R1:W-:Y:S04]  /*6590*/  ST.E desc[UR30][R62.64], R34 ;  /* 0x000000223e007985 */ /* 0x0003e8000c10191e */
[----:B------:R1:W-:Y:S04]  /*65a0*/  ST.E desc[UR30][R62.64+0x4], R35 ;  /* 0x000004233e007985 */ /* 0x0003e8000c10191e */
[----:B------:R1:W-:Y:S04]  /*65b0*/  ST.E desc[UR30][R64.64], R36 ;  /* 0x0000002440007985 */ /* 0x0003e8000c10191e */
[----:B------:R1:W-:Y:S04]  /*65c0*/  ST.E desc[UR30][R64.64+0x4], R37 ;  /* 0x0000042540007985 */ /* 0x0003e8000c10191e */
[----:B------:R1:W-:Y:S04]  /*65d0*/  ST.E desc[UR30][R66.64], R38 ;  /* 0x0000002642007985 */ /* 0x0003e8000c10191e */
[----:B------:R1:W-:Y:S01]  /*65e0*/  ST.E desc[UR30][R66.64+0x4], R39 ;  /* 0x0000042742007985 */ /* 0x0003e2000c10191e */
[----:B------:R-:W-:Y:S01]  /*65f0*/  @!PT LDS RZ, [RZ] ;  /* 0x00000000fffff984 */ /* 0x000fe20000000800 */
[----:B------:R-:W-:Y:S01]  /*6600*/  @!PT LDS RZ, [RZ] ;  /* 0x00000000fffff984 */ /* 0x000fe20000000800 */
[----:B------:R-:W-:Y:S01]  /*6610*/  @!PT LDS RZ, [RZ] ;  /* 0x00000000fffff984 */ /* 0x000fe20000000800 */
[----:B------:R-:W-:Y:S01]  /*6620*/  @!PT LDS RZ, [RZ] ;  /* 0x00000000fffff984 */ /* 0x000fe20000000800 */
[----:B------:R2:W-:Y:S06]  /*6630*/  MEMBAR.ALL.CTA ;  /* 0x0000000000007992 */ /* 0x0005ec0000008000 */
[----:B--2---:R-:W2:Y:S01]  /*6640*/  FENCE.VIEW.ASYNC.S ;  /* 0x00000000000073c6 */ /* 0x004ea20000000000 */
[----:B------:R-:W-:Y:S05]  /*6650*/  @!P1 BRA `(.L_x_35) ;  /* 0x0000000000049947 */ /* 0x000fea0003800000 */
[----:B------:R-:W-:Y:S01]  /*6660*/  BPT.TRAP 0x1 ;  /* 0x000000040000795c */ /* 0x000fe20000300000 */
.L_x_35:
[----:B--2---:R-:W-:Y:S01]  /*6670*/  SYNCS.ARRIVE.TRANS64.A1T0 RZ, [UR18+0x1c880], RZ ;  /* 0x01c880ffffff79a7 */ /* 0x004fe20008100012 */
[----:B------:R-:W-:-:S04]  /*6680*/  UIADD3 UR36, UR36, 0x1, URZ ;  /* 0x0000000124247890 */ /* 0x000fc8000fffe03f */
[----:B------:R-:W-:-:S04]  /*6690*/  UISETP.NE.AND UP0, UPT, UR36, 0x2, UPT ;  /* 0x000000022400788c */ /* 0x000fc8000bf05270 */
[----:B------:R-:W-:Y:S02]  /*66a0*/  USEL UR14, URZ, 0x1, UP0 ;  /* 0x000000013f0e7887 */ /* 0x000fe40008000000 */
[----:B------:R-:W-:Y:S02]  /*66b0*/  USEL UR36, UR36, URZ, UP0 ;  /* 0x0000003f24247287 */ /* 0x000fe40008000000 */
[----:B------:R-:W-:-:S12]  /*66c0*/  ULOP3.LUT UR22, UR22, UR14, URZ, 0x3c, !UPT ;  /* 0x0000000e16167292 */ /* 0x000fd8000f8e3c3f */
.L_x_31:
[----:B------:R-:W-:Y:S02]  /*66d0*/  UIADD3 UR14, UR6, 0x1, URZ ;  /* 0x00000001060e7890 */ /* 0x000fe4000fffe03f */
[----:B------:R-:W-:Y:S02]  /*66e0*/  UISETP.NE.AND UP1, UPT, UR6, 0x1, UPT ;  /* 0x000000010600788c */ /* 0x000fe4000bf25270 */
[----:B------:R-:W-:Y:S02]  /*66f0*/  UISETP.NE.AND UP0, UPT, UR14, 0x2, UPT ;  /* 0x000000020e00788c */ /* 0x000fe4000bf05270 */
[----:B------:R-:W-:Y:S02]  /*6700*/  USEL UR15, URZ, 0x1, UP1 ;  /* 0x000000013f0f7887 */ /* 0x000fe40008800000 */
[----:B------:R-:W-:Y:S02]  /*6710*/  USEL UR6, UR14, URZ, UP0 ;  /* 0x0000003f0e067287 */ /* 0x000fe40008000000 */
[----:B------:R-:W-:Y:S01]  /*6720*/  ULOP3.LUT UR20, UR20, UR15, URZ, 0x3c, !UPT ;  /* 0x0000000f14147292 */ /* 0x000fe2000f8e3c3f */
[----:B------:R-:W-:Y:S11]  /*6730*/  @!P0 BRA `(.L_x_36) ;  /* 0x0000000000048947 */ /* 0x000ff60003800000 */
[----:B------:R-:W-:Y:S01]  /*6740*/  BPT.TRAP 0x1 ;  /* 0x000000040000795c */ /* 0x000fe20000300000 */
.L_x_36:
[----:B------:R-:W-:Y:S02]  /*6750*/  UISETP.GT.U32.AND UP0, UPT, UR4, 0x1, UPT ;  /* 0x000000010400788c */ /* 0x000fe4000bf04070 */
[----:B------:R-:W-:-:S04]  /*6760*/  ULEA UR14, UR5, UR38, 0x3 ;  /* 0x00000026050e7291 */ /* 0x000fc8000f8e183f */
[----:B------:R-:W-:Y:S01]  /*6770*/  UIADD3 UR14, UR14, 0x1c820, URZ ;  /* 0x0001c8200e0e7890 */ /* 0x000fe2000fffe03f */
[----:B------:R-:W-:-:S03]  /*6780*/  PLOP3.LUT P1, PT, PT, PT, UP0, 0x80, 0x0 ;  /* 0x000000000000781c */ /* 0x000fc60003f2f008 */
[----:B------:R-:W-:-:S09]  /*6790*/  UPRMT UR14, URZ, 0x654, UR14 ;  /* 0x000006543f0e7896 */ /* 0x000fd2000800000e */
[----:B------:R-:W-:Y:S01]  /*67a0*/  SYNCS.ARRIVE.TRANS64.RED.A1T0 RZ, [UR14], RZ ;  /* 0x000000ffffff79a7 */ /* 0x000fe2000810040e */
[----:B------:R-:W-:Y:S05]  /*67b0*/  @P1 BRA `(.L_x_37) ;  /* 0x0000000000041947 */ /* 0x000fea0003800000 */
[----:B------:R-:W-:Y:S01]  /*67c0*/  BPT.TRAP 0x1 ;  /* 0x000000040000795c */ /* 0x000fe20000300000 */
.L_x_37:
[----:B------:R-:W-:-:S04]  /*67d0*/  UIADD3 UR5, UR5, 0x1, URZ ;  /* 0x0000000105057890 */ /* 0x000fc8000fffe03f */
[----:B------:R-:W-:-:S04]  /*67e0*/  UISETP.NE.AND UP0, UPT, UR5, 0x4, UPT ;  /* 0x000000040500788c */ /* 0x000fc8000bf05270 */
[----:B------:R-:W-:Y:S01]  /*67f0*/  USEL UR14, UR5, URZ, UP0 ;  /* 0x0000003f050e7287 */ /* 0x000fe20008000000 */
[----:B------:R-:W-:Y:S11]  /*6800*/  @!P0 BRA `(.L_x_38) ;  /* 0x0000000000048947 */ /* 0x000ff60003800000 */
[----:B------:R-:W-:Y:S01]  /*6810*/  BPT.TRAP 0x1 ;  /* 0x000000040000795c */ /* 0x000fe20000300000 */
.L_x_38:
[----:B------:R-:W-:-:S04]  /*6820*/  ULEA UR5, UR14, UR38, 0x3 ;  /* 0x000000260e057291 */ /* 0x000fc8000f8e183f */
[----:B------:R-:W-:-:S04]  /*6830*/  UIADD3 UR5, UR5, 0x1c820, URZ ;  /* 0x0001c82005057890 */ /* 0x000fc8000fffe03f */
[----:B------:R-:W-:-:S09]  /*6840*/  UPRMT UR5, URZ, 0x654, UR5 ;  /* 0x000006543f057896 */ /* 0x000fd20008000005 */
[----:B------:R-:W-:Y:S01]  /*6850*/  SYNCS.ARRIVE.TRANS64.RED.A1T0 RZ, [UR5], RZ ;  /* 0x000000ffffff79a7 */ /* 0x000fe20008100405 */
[----:B------:R-:W-:Y:S05]  /*6860*/  @P1 BRA `(.L_x_39) ;  /* 0x0000000000041947 */ /* 0x000fea0003800000 */
[----:B------:R-:W-:Y:S01]  /*6870*/  BPT.TRAP 0x1 ;  /* 0x000000040000795c */ /* 0x000fe20000300000 */
.L_x_39:
[----:B------:R-:W-:Y:S02]  /*6880*/  UISETP.GT.AND UP2, UPT, UR11, 0x1, UPT ;  /* 0x000000010b00788c */ /* 0x000fe4000bf44270 */
[----:B------:R-:W-:Y:S02]  /*6890*/  UIADD3 UR23, UR23, 0x1, URZ ;  /* 0x0000000117177890 */ /* 0x000fe4000fffe03f */
[----:B------:R-:W-:Y:S02]  /*68a0*/  UIADD3 UR5, UR14, 0x1, URZ ;  /* 0x000000010e057890 */ /* 0x000fe4000fffe03f */
[----:B------:R-:W-:Y:S01]  /*68b0*/  PLOP3.LUT P1, PT, PT, PT, UP2, 0x80, 0x0 ;  /* 0x000000000000781c */ /* 0x000fe20003f2f028 */
[----:B------:R-:W-:Y:S02]  /*68c0*/  UISETP.NE.AND UP0, UPT, UR23, 0x4, UPT ;  /* 0x000000041700788c */ /* 0x000fe4000bf05270 */
[----:B------:R-:W-:Y:S02]  /*68d0*/  UISETP.NE.AND UP1, UPT, UR5, 0x4, UPT ;  /* 0x000000040500788c */ /* 0x000fe4000bf25270 */
[----:B------:R-:W-:-:S02]  /*68e0*/  USEL UR14, URZ, 0x1, UP0 ;  /* 0x000000013f0e7887 */ /* 0x000fc40008000000 */
[----:B------:R-:W-:Y:S02]  /*68f0*/  UIADD3 UR11, UR11, -0x1, URZ ;  /* 0xffffffff0b0b7890 */ /* 0x000fe4000fffe03f */
[----:B------:R-:W-:Y:S02]  /*6900*/  USEL UR5, UR5, URZ, UP1 ;  /* 0x0000003f05057287 */ /* 0x000fe40008800000 */
[----:B------:R-:W-:Y:S02]  /*6910*/  USEL UR29, UR23, URZ, UP0 ;  /* 0x0000003f171d7287 */ /* 0x000fe40008000000 */
[----:B------:R-:W-:Y:S01]  /*6920*/  ULOP3.LUT UR24, UR24, UR14, URZ, 0x3c, !UPT ;  /* 0x0000000e18187292 */ /* 0x000fe2000f8e3c3f */
[----:B------:R-:W-:Y:S11]  /*6930*/  @P1 BRA `(.L_x_40) ;  /* 0xffffffa8003c1947 */ /* 0x000ff6000383ffff */
.L_x_18:
[----:B------:R-:W-:Y:S05]  /*6940*/  @!P0 BRA `(.L_x_41) ;  /* 0x0000000000048947 */ /* 0x000fea0003800000 */
[----:B-1----:R-:W-:Y:S01]  /*6950*/  BPT.TRAP 0x1 ;  /* 0x000000040000795c */ /* 0x002fe20000300000 */
.L_x_41:
[----:B------:R-:W-:Y:S02]  /*6960*/  UISETP.GT.U32.AND UP0, UPT, UR4, 0x1, UPT ;  /* 0x000000010400788c */ /* 0x000fe4000bf04070 */
[----:B------:R-:W-:-:S04]  /*6970*/  UIADD3 UR5, UR8, 0x1c860, URZ ;  /* 0x0001c86008057890 */ /* 0x000fc8000fffe03f */
[----:B------:R-:W-:Y:S01]  /*6980*/  PLOP3.LUT P1, PT, PT, PT, UP0, 0x80, 0x0 ;  /* 0x000000000000781c */ /* 0x000fe20003f2f008 */
[----:B------:R-:W-:-:S09]  /*6990*/  UPRMT UR5, URZ, 0x654, UR5 ;  /* 0x000006543f057896 */ /* 0x000fd20008000005 */
[----:B------:R-:W-:Y:S03]  /*69a0*/  SYNCS.ARRIVE.TRANS64.RED.A1T0 RZ, [UR5], RZ ;  /* 0x000000ffffff79a7 */ /* 0x000fe60008100405 */
[----:B------:R-:W-:Y:S05]  /*69b0*/  @P1 BRA `(.L_x_42) ;  /* 0x0000000000041947 */ /* 0x000fea0003800000 */
[----:B-1----:R-:W-:Y:S01]  /*69c0*/  BPT.TRAP 0x1 ;  /* 0x000000040000795c */ /* 0x002fe20000300000 */
.L_x_42:
[----:B------:R-:W-:Y:S05]  /*69d0*/  @!P0 BRA `(.L_x_43) ;  /* 0x0000000000048947 */ /* 0x000fea0003800000 */
[----:B-1----:R-:W-:Y:S01]  /*69e0*/  BPT.TRAP 0x1 ;  /* 0x000000040000795c */ /* 0x002fe20000300000 */
.L_x_43:
[----:B------:R-:W-:-:S04]  /*69f0*/  UIADD3 UR8, UR8, 0x1c868, URZ ;  /* 0x0001c86808087890 */ /* 0x000fc8000fffe03f */
[----:B------:R-:W-:-:S09]  /*6a00*/  UPRMT UR8, URZ, 0x654, UR8 ;  /* 0x000006543f087896 */ /* 0x000fd20008000008 */
[----:B------:R-:W-:Y:S01]  /*6a10*/  SYNCS.ARRIVE.TRANS64.RED.A1T0 RZ, [UR8], RZ ;  /* 0x000000ffffff79a7 */ /* 0x000fe20008100408 */
[----:B------:R-:W-:Y:S05]  /*6a20*/  @P1 BRA `(.L_x_44) ;  /* 0x0000000000041947 */ /* 0x000fea0003800000 */
[----:B-1----:R-:W-:Y:S01]  /*6a30*/  BPT.TRAP 0x1 ;  /* 0x000000040000795c */ /* 0x002fe20000300000 */
.L_x_44:
[----:B------:R-:W-:-:S04]  /*6a40*/  ULOP3.LUT UR7, UR7, 0x2, URZ, 0xfc, !UPT ;  /* 0x0000000207077892 */ /* 0x000fc8000f8efc3f */
[----:B------:R-:W-:-:S06]  /*6a50*/  UISETP.NE.AND UP0, UPT, UR7, 0x3, UPT ;  /* 0x000000030700788c */ /* 0x000fcc000bf05270 */
[----:B------:R-:W-:-:S13]  /*6a60*/  PLOP3.LUT P1, PT, PT, PT, UP0, 0x80, 0x0 ;  /* 0x000000000000781c */ /* 0x000fda0003f2f008 */
[----:B------:R-:W-:Y:S05]  /*6a70*/  @!P1 BRA `(.L_x_45) ;  /* 0x0000000000049947 */ /* 0x000fea0003800000 */
[----:B-1----:R-:W-:Y:S01]  /*6a80*/  BPT.TRAP 0x1 ;  /* 0x000000040000795c */ /* 0x002fe20000300000 */
.L_x_45:
[----:B------:R-:W-:Y:S01]  /*6a90*/  ULEA UR4, UR6, UR38, 0x3 ;  /* 0x0000002606047291 */ /* 0x000fe2000f8e183f */
[----:B-1----:R-:W-:-:S05]  /*6aa0*/  IMAD.U32 R0, RZ, RZ, UR20 ;  /* 0x00000014ff007e24 */ /* 0x002fca000f8e00ff */
[----:B------:R-:W-:-:S04]  /*6ab0*/  SHF.L.U32 R0, R0, 0x1f, RZ ;  /* 0x0000001f00007819 */ /* 0x000fc800000006ff */
[----:B------:R-:W1:Y:S02]  /*6ac0*/  SYNCS.PHASECHK.TRANS64.TRYWAIT P0, [UR4+0x1c890], R0 ;  /* 0x01c89000ff0075a7 */ /* 0x000e640008000144 */
[----:B-1----:R-:W-:Y:S05]  /*6ad0*/  @!P0 BRA `(.L_x_46) ;  /* 0x0000002c00c88947 */ /* 0x002fea0003800000 */
.L_x_131:
[----:B------:R-:W-:Y:S05]  /*6ae0*/  @!P1 BRA `(.L_x_47) ;  /* 0x0000000000049947 */ /* 0x000fea0003800000 */
[----:B------:R-:W-:Y:S01]  /*6af0*/  BPT.TRAP 0x1 ;  /* 0x000000040000795c */ /* 0x000fe20000300000 */
.L_x_47:
[----:B------:R-:W-:-:S04]  /*6b00*/  UIADD3 UR6, UR6, 0x1, URZ ;  /* 0x0000000106067890 */ /* 0x000fc8000fffe03f */
[----:B------:R-:W-:-:S04]  /*6b10*/  UISETP.NE.AND UP0, UPT, UR6, 0x2, UPT ;  /* 0x000000020600788c */ /* 0x000fc8000bf05270 */
[----:B------:R-:W-:Y:S02]  /*6b20*/  USEL UR4, URZ, 0x1, UP0 ;  /* 0x000000013f047887 */ /* 0x000fe40008000000 */
[----:B------:R-:W-:Y:S02]  /*6b30*/  USEL UR6, UR6, URZ, UP0 ;  /* 0x0000003f06067287 */ /* 0x000fe40008000000 */
[----:B------:R-:W-:Y:S02]  /*6b40*/  ULOP3.LUT UR4, UR20, UR4, URZ, 0x3c, !UPT ;  /* 0x0000000414047292 */ /* 0x000fe4000f8e3c3f */
[----:B------:R-:W-:-:S04]  /*6b50*/  ULEA UR6, UR6, UR38, 0x3 ;  /* 0x0000002606067291 */ /* 0x000fc8000f8e183f */
[----:B-1----:R-:W-:-:S04]  /*6b60*/  MOV R0, UR4 ;  /* 0x0000000400007c02 */ /* 0x002fc80008000f00 */
[----:B------:R-:W-:-:S04]  /*6b70*/  SHF.L.U32 R0, R0, 0x1f, RZ ;  /* 0x0000001f00007819 */ /* 0x000fc800000006ff */
[----:B------:R-:W1:Y:S02]  /*6b80*/  SYNCS.PHASECHK.TRANS64.TRYWAIT P0, [UR6+0x1c890], R0 ;  /* 0x01c89000ff0075a7 */ /* 0x000e640008000146 */
[----:B-1----:R-:W-:Y:S05]  /*6b90*/  @!P0 BRA `(.L_x_48) ;  /* 0x0000002c00b08947 */ /* 0x002fea0003800000 */
.L_x_132:
[----:B------:R-:W-:Y:S01]  /*6ba0*/  ULEA UR4, UR36, UR37, 0x1 ;  /* 0x0000002524047291 */ /* 0x000fe2000f8e083f */
[----:B--2---:R-:W-:Y:S01]  /*6bb0*/  IMAD.U32 R2, RZ, RZ, UR22 ;  /* 0x00000016ff027e24 */ /* 0x004fe2000f8e00ff */
[----:B-1----:R-:W-:Y:S01]  /*6bc0*/  MOV R0, RZ ;  /* 0x000000ff00007202 */ /* 0x002fe20000000f00 */
[----:B------:R-:W-:Y:S02]  /*6bd0*/  USHF.L.U32 UR42, UR42, 0x6, URZ ;  /* 0x000000062a2a7899 */ /* 0x000fe4000800063f */
[----:B------:R-:W-:Y:S01]  /*6be0*/  ULEA UR4, UR4, UR38, 0x3 ;  /* 0x0000002604047291 */ /* 0x000fe2000f8e183f */
[----:B------:R-:W-:Y:S02]  /*6bf0*/  SHF.L.U32 R2, R2, 0x1f, RZ ;  /* 0x0000001f02027819 */ /* 0x000fe400000006ff */
[----:B------:R-:W-:-:S06]  /*6c00*/  LOP3.LUT P1, RZ, R0, 0x1bf, RZ, 0xc0, !PT ;  /* 0x000001bf00ff7812 */ /* 0x000fcc000782c0ff */
[----:B------:R-:W1:Y:S02]  /*6c10*/  SYNCS.PHASECHK.TRANS64.TRYWAIT P0, [UR4+0x1c8a0], R2 ;  /* 0x01c8a002ff0075a7 */ /* 0x000e640008000144 */
[----:B-1----:R-:W-:Y:S05]  /*6c20*/  @!P0 BRA `(.L_x_49) ;  /* 0x0000002c00a48947 */ /* 0x002fea0003800000 */
.L_x_133:
[----:B------:R-:W-:Y:S05]  /*6c30*/  @!P1 BRA `(.L_x_50) ;  /* 0x0000000000409947 */ /* 0x000fea0003800000 */
[----:B------:R-:W-:Y:S01]  /*6c40*/  MOV R0, 0x0 ;  /* 0x0000000000007802 */ /* 0x000fe20000000f00 */
[----:B------:R-:W-:Y:S01]  /*6c50*/  ULDC.64 UR4, c[0x4][0x68] ;  /* 0x01001a0000047ab9 */ /* 0x000fe20000000a00 */
[----:B------:R-:W-:Y:S01]  /*6c60*/  ULDC.64 UR6, c[0x4][0x8] ;  /* 0x0100020000067ab9 */ /* 0x000fe20000000a00 */
[----:B------:R-:W-:Y:S01]  /*6c70*/  MOV R4, UR4 ;  /* 0x0000000400047c02 */ /* 0x000fe20008000f00 */
[----:B-1----:R1:W2:Y:S01]  /*6c80*/  LDC.64 R2, c[0x4][R0] ;  /* 0x0100000000027b82 */ /* 0x0022a20000000a00 */
[----:B------:R-:W-:Y:S01]  /*6c90*/  IMAD.U32 R5, RZ, RZ, UR5 ;  /* 0x00000005ff057e24 */ /* 0x000fe2000f8e00ff */
[----:B------:R-:W-:Y:S01]  /*6ca0*/  ULDC.64 UR4, c[0x4][0x70] ;  /* 0x01001c0000047ab9 */ /* 0x000fe20000000a00 */
[----:B------:R-:W-:Y:S01]  /*6cb0*/  MOV R10, UR6 ;  /* 0x00000006000a7c02 */ /* 0x000fe20008000f00 */
[----:B------:R-:W-:Y:S01]  /*6cc0*/  IMAD.U32 R7, RZ, RZ, UR5 ;  /* 0x00000005ff077e24 */ /* 0x000fe2000f8e00ff */
[----:B------:R-:W-:Y:S01]  /*6cd0*/  MOV R6, UR4 ;  /* 0x0000000400067c02 */ /* 0x000fe20008000f00 */
[----:B------:R-:W-:Y:S01]  /*6ce0*/  IMAD.U32 R11, RZ, RZ, UR7 ;  /* 0x00000007ff0b7e24 */ /* 0x000fe2000f8e00ff */
[----:B------:R-:W-:Y:S01]  /*6cf0*/  MOV R8, 0x70 ;  /* 0x0000007000087802 */ /* 0x000fe20000000f00 */
[----:B------:R-:W-:Y:S01]  /*6d00*/  IMAD.MOV.U32 R12, RZ, RZ, 0x1 ;  /* 0x00000001ff0c7424 */ /* 0x000fe200078e00ff */
[----:B-1----:R-:W-:-:S07]  /*6d10*/  MOV R13, RZ ;  /* 0x000000ff000d7202 */ /* 0x002fce0000000f00 */
[----:B------:R-:W-:-:S07]  /*6d20*/  LEPC R20, `(.L_x_50) ;  /* 0x000000001014794e */ /* 0x000fce0000000000 */
[----:B--2---:R-:W-:Y:S05]  /*6d30*/  CALL.ABS.NOINC R2 ;  /* 0x0000000002007343 */ /* 0x004fea0003c00000 */
.L_x_50:
[----:B-1----:R-:W-:Y:S01]  /*6d40*/  MOV R3, UR37 ;  /* 0x0000002500037c02 */ /* 0x002fe20008000f00 */
[----:B------:R-:W-:-:S04]  /*6d50*/  IMAD.U32 R16, RZ, RZ, UR38 ;  /* 0x00000026ff107e24 */ /* 0x000fc8000f8e00ff */
[----:B------:R-:W-:-:S05]  /*6d60*/  IMAD R16, R3, 0x2400, R16 ;  /* 0x0000240003107824 */ /* 0x000fca00078e0210 */
[----:B------:R-:W-:-:S13]  /*6d70*/  LOP3.LUT P0, RZ, R16, 0x1b0, RZ, 0xc0, !PT ;  /* 0x000001b010ff7812 */ /* 0x000fda000780c0ff */
[----:B------:R-:W-:Y:S05]  /*6d80*/  @!P0 BRA `(.L_x_51) ;  /* 0x0000000000408947 */ /* 0x000fea0003800000 */
[----:B------:R-:W-:Y:S01]  /*6d90*/  MOV R0, 0x0 ;  /* 0x0000000000007802 */ /* 0x000fe20000000f00 */
[----:B------:R-:W-:Y:S01]  /*6da0*/  ULDC.64 UR4, c[0x4][0x68] ;  /* 0x01001a0000047ab9 */ /* 0x000fe20000000a00 */
[----:B------:R-:W-:Y:S01]  /*6db0*/  ULDC.64 UR6, c[0x4][0x8] ;  /* 0x0100020000067ab9 */ /* 0x000fe20000000a00 */
[----:B------:R-:W-:Y:S01]  /*6dc0*/  IMAD.U32 R4, RZ, RZ, UR4 ;  /* 0x00000004ff047e24 */ /* 0x000fe2000f8e00ff */
[----:B------:R1:W2:Y:S01]  /*6dd0*/  LDC.64 R2, c[0x4][R0] ;  /* 0x0100000000027b82 */ /* 0x0002a20000000a00 */
[----:B------:R-:W-:Y:S01]  /*6de0*/  MOV R5, UR5 ;  /* 0x0000000500057c02 */ /* 0x000fe20008000f00 */
[----:B------:R-:W-:Y:S01]  /*6df0*/  ULDC.64 UR4, c[0x4][0x70] ;  /* 0x01001c0000047ab9 */ /* 0x000fe20000000a00 */
[----:B------:R-:W-:Y:S01]  /*6e00*/  IMAD.U32 R10, RZ, RZ, UR6 ;  /* 0x00000006ff0a7e24 */ /* 0x000fe2000f8e00ff */
[----:B------:R-:W-:Y:S01]  /*6e10*/  MOV R7, UR5 ;  /* 0x0000000500077c02 */ /* 0x000fe20008000f00 */
[----:B------:R-:W-:Y:S01]  /*6e20*/  IMAD.U32 R6, RZ, RZ, UR4 ;  /* 0x00000004ff067e24 */ /* 0x000fe2000f8e00ff */
[----:B------:R-:W-:Y:S01]  /*6e30*/  MOV R11, UR7 ;  /* 0x00000007000b7c02 */ /* 0x000fe20008000f00 */
[----:B------:R-:W-:Y:S01]  /*6e40*/  IMAD.MOV.U32 R8, RZ, RZ, 0x70 ;  /* 0x00000070ff087424 */ /* 0x000fe200078e00ff */
[----:B------:R-:W-:Y:S01]  /*6e50*/  MOV R12, 0x1 ;  /* 0x00000001000c7802 */ /* 0x000fe20000000f00 */
[----:B-1----:R-:W-:-:S07]  /*6e60*/  IMAD.MOV.U32 R13, RZ, RZ, RZ ;  /* 0x000000ffff0d7224 */ /* 0x002fce00078e00ff */
[----:B------:R-:W-:-:S07]  /*6e70*/  LEPC R20, `(.L_x_51) ;  /* 0x000000001014794e */ /* 0x000fce0000000000 */
[----:B--2---:R-:W-:Y:S05]  /*6e80*/  CALL.ABS.NOINC R2 ;  /* 0x0000000002007343 */ /* 0x004fea0003c00000 */
.L_x_51:
[----:B------:R-:W1:Y:S01]  /*6e90*/  S2R R7, SR_TID.X ;  /* 0x0000000000077919 */ /* 0x000e620000002100 */
[----:B------:R-:W-:Y:S02]  /*6ea0*/  MOV R17, 0x10 ;  /* 0x0000001000117802 */ /* 0x000fe40000000f00 */
        /* <DEDUP_REMOVED lines=8> */
[C---:B-1----:R-:W-:Y:S02]  /*6f30*/  LOP3.LUT R0, R7.reuse, 0x7f, RZ, 0xc0, !PT ;  /* 0x0000007f07007812 */ /* 0x042fe400078ec0ff */
[----:B------:R-:W-:Y:S02]  /*6f40*/  SHF.L.U32 R3, R7, 0x5, RZ ;  /* 0x0000000507037819 */ /* 0x000fe400000006ff */
[----:B------:R-:W-:Y:S01]  /*6f50*/  SHF.R.U32.HI R5, RZ, 0x1, R7 ;  /* 0x00000001ff057819 */ /* 0x000fe20000011607 */
[C---:B------:R-:W-:Y:S01]  /*6f60*/  IMAD.SHL.U32 R2, R0.reuse, 0x10, RZ ;  /* 0x0000001000027824 */ /* 0x040fe200078e00ff */
[----:B------:R-:W-:Y:S01]  /*6f70*/  LOP3.LUT R6, R3, 0xc0, RZ, 0xc0, !PT ;  /* 0x000000c003067812 */ /* 0x000fe200078ec0ff */
[----:B------:R-:W-:Y:S01]  /*6f80*/  VIADD R18, R0, 0x1f ;  /* 0x0000001f00127836 */ /* 0x000fe20000000000 */
[----:B------:R-:W-:-:S02]  /*6f90*/  SHF.L.U32 R4, R7, 0x2, RZ ;  /* 0x0000000207047819 */ /* 0x000fc400000006ff */
[----:B------:R-:W-:Y:S02]  /*6fa0*/  LOP3.LUT R2, R2, 0x600, RZ, 0xc0, !PT ;  /* 0x0000060002027812 */ /* 0x000fe400078ec0ff */
[----:B------:R-:W-:Y:S02]  /*6fb0*/  ISETP.GT.U32.AND P1, PT, R18, 0x3e, PT ;  /* 0x0000003e1200780c */ /* 0x000fe40003f24070 */
[----:B------:R-:W-:Y:S02]  /*6fc0*/  LOP3.LUT R5, R6, 0x8, R5, 0xf8, !PT ;  /* 0x0000000806057812 */ /* 0x000fe400078ef805 */
[--C-:B------:R-:W-:Y:S02]  /*6fd0*/  LOP3.LUT R2, R2, 0x20, R3.reuse, 0xf8, !PT ;  /* 0x0000002002027812 */ /* 0x100fe400078ef803 */
[----:B------:R-:W-:Y:S02]  /*6fe0*/  LOP3.LUT R5, R5, 0x18, R4, 0x78, !PT ;  /* 0x0000001805057812 */ /* 0x000fe400078e7804 */
[----:B------:R-:W-:-:S02]  /*6ff0*/  LOP3.LUT R2, R2, 0x100, R3, 0xf8, !PT ;  /* 0x0000010002027812 */ /* 0x000fc400078ef803 */
[----:B------:R-:W-:Y:S02]  /*7000*/  LOP3.LUT P0, RZ, R7, 0x4, RZ, 0xc0, !PT ;  /* 0x0000000407ff7812 */ /* 0x000fe4000780c0ff */
[----:B------:R-:W-:Y:S02]  /*7010*/  LOP3.LUT R19, R2, R5, RZ, 0xfc, !PT ;  /* 0x0000000502137212 */ /* 0x000fe400078efcff */
[----:B------:R-:W-:Y:S02]  /*7020*/  P2R R0, PR, RZ, 0x2 ;  /* 0x00000002ff007803 */ /* 0x000fe40000000000 */
[----:B------:R-:W-:Y:S01]  /*7030*/  SEL R17, R17, 0xfffffff0, !P0 ;  /* 0xfffffff011117807 */ /* 0x000fe20004000000 */
[----:B------:R-:W-:Y:S01]  /*7040*/  IMAD R0, R19, 0x2, R16 ;  /* 0x0000000213007824 */ /* 0x000fe200078e0210 */
[----:B------:R-:W-:Y:S06]  /*7050*/  @P1 BRA `(.L_x_52) ;  /* 0x0000000000041947 */ /* 0x000fec0003800000 */
[----:B------:R-:W-:-:S04]  /*7060*/  DEPBAR.LE SB0, 0x0 ;  /* 0x000080000000791a */ /* 0x000fc80000000000 */
.L_x_52:
[----:B------:R-:W-:Y:S05]  /*7070*/  WARPSYNC.ALL ;  /* 0x0000000000007948 */ /* 0x000fea0003800000 */
[----:B------:R-:W-:Y:S01]  /*7080*/  BAR.SYNC.DEFER_BLOCKING 0x1, 0x80 ;  /* 0x0042000000007b1d */ /* 0x000fe20000010000 */
[----:B------:R-:W-:Y:S02]  /*7090*/  LEA R2, R17, R0, 0x1 ;  /* 0x0000000011027211 */ /* 0x000fe400078e08ff */
[----:B------:R-:W-:-:S03]  /*70a0*/  MOV R3, RZ ;  /* 0x000000ff00037202 */ /* 0x000fc60000000f00 */
[----:B------:R-:W-:Y:S01]  /*70b0*/  BSSY B0, `(.L_x_53) ;  /* 0x0000015000007945 */ /* 0x000fe20003800000 */
[----:B------:R-:W-:Y:S01]  /*70c0*/  LOP3.LUT P0, RZ, R3, 0x1bf, RZ, 0xc0, !PT ;  /* 0x000001bf03ff7812 */ /* 0x000fe2000780c0ff */
[----:B------:R1:W-:Y:S04]  /*70d0*/  STSM.16.M88.4 [R0], R168 ;  /* 0x000000a800007844 */ /* 0x0003e80000000200 */
[----:B------:R1:W-:Y:S01]  /*70e0*/  STSM.16.M88.4 [R2], R176 ;  /* 0x000000b002007844 */ /* 0x0003e20000000200 */
[----:B------:R-:W-:Y:S01]  /*70f0*/  @!PT LDS RZ, [RZ] ;  /* 0x00000000fffff984 */ /* 0x000fe20000000800 */
[----:B------:R-:W-:Y:S01]  /*7100*/  @!PT LDS RZ, [RZ] ;  /* 0x00000000fffff984 */ /* 0x000fe20000000800 */
[----:B------:R-:W-:Y:S01]  /*7110*/  @!PT LDS RZ, [RZ] ;  /* 0x00000000fffff984 */ /* 0x000fe20000000800 */
[----:B------:R-:W-:Y:S01]  /*7120*/  @!PT LDS RZ, [RZ] ;  /* 0x00000000fffff984 */ /* 0x000fe20000000800 */
[----:B------:R2:W-:Y:S06]  /*7130*/  MEMBAR.ALL.CTA ;  /* 0x0000000000007992 */ /* 0x0005ec0000008000 */
[----:B--2---:R-:W2:Y:S02]  /*7140*/  FENCE.VIEW.ASYNC.S ;  /* 0x00000000000073c6 */ /* 0x004ea40000000000 */
[----:B--2---:R-:W-:Y:S06]  /*7150*/  BAR.SYNC.DEFER_BLOCKING 0x1, 0x80 ;  /* 0x0042000000007b1d */ /* 0x004fec0000010000 */
[----:B------:R-:W-:Y:S05]  /*7160*/  @P1 BRA `(.L_x_54) ;  /* 0x0000000000241947 */ /* 0x000fea0003800000 */
[----:B------:R-:W-:Y:S01]  /*7170*/  S2UR UR44, SR_CTAID.Z ;  /* 0x00000000002c79c3 */ /* 0x000fe20000002700 */
[----:B------:R-:W-:Y:S01]  /*7180*/  ULDC.64 UR4, c[0x0][0x198] ;  /* 0x0000660000047ab9 */ /* 0x000fe20000000a00 */
[----:B------:R-:W-:Y:S01]  /*7190*/  R2UR UR40, R16 ;  /* 0x00000000102872ca */ /* 0x000fe200000e0000 */
[----:B------:R-:W-:Y:S01]  /*71a0*/  UIADD3 UR4, UP0, UR4, 0x9f0, URZ ;  /* 0x000009f004047890 */ /* 0x000fe2000ff1e03f */
[----:B------:R-:W-:-:S03]  /*71b0*/  UMOV UR41, URZ ;  /* 0x0000003f00297c82 */ /* 0x000fc60008000000 */
[----:B------:R-:W-:Y:S01]  /*71c0*/  UIADD3.X UR5, URZ, UR5, URZ, UP0, !UPT ;  /* 0x000000053f057290 */ /* 0x000fe200087fe43f */
[----:B------:R-:W2:Y:S08]  /*71d0*/  S2UR UR43, SR_CTAID.Y ;  /* 0x00000000002b79c3 */ /* 0x000eb00000002600 */
[----:B--2---:R2:W-:Y:S02]  /*71e0*/  UTMASTG.4D [UR40], [UR4] ;  /* 0x00000028040073b5 */ /* 0x0045e40008018000 */
[----:B--2---:R0:W-:Y:S02]  /*71f0*/  UTMACMDFLUSH ;  /* 0x00000000000079b7 */ /* 0x0041e40000000000 */
.L_x_54:
[----:B------:R-:W-:Y:S05]  /*7200*/  BSYNC B0 ;  /* 0x0000000000007941 */ /* 0x000fea0003800000 */
.L_x_53:
[----:B------:R-:W-:Y:S05]  /*7210*/  @!P0 BRA `(.L_x_55) ;  /* 0x0000000000408947 */ /* 0x000fea0003800000 */
[----:B-1----:R-:W-:Y:S01]  /*7220*/  MOV R0, 0x0 ;  /* 0x0000000000007802 */ /* 0x002fe20000000f00 */
        /* <DEDUP_REMOVED lines=15> */
.L_x_55:
[----:B------:R-:W-:-:S04]  /*7320*/  IADD3 R22, R16, 0x1200, RZ ;  /* 0x0000120010167810 */ /* 0x000fc80007ffe0ff */
[----:B------:R-:W-:-:S13]  /*7330*/  LOP3.LUT P0, RZ, R22, 0x1b0, RZ, 0xc0, !PT ;  /* 0x000001b016ff7812 */ /* 0x000fda000780c0ff */
        /* <DEDUP_REMOVED lines=17> */
.L_x_56:
[----:B------:R-:W-:Y:S02]  /*7450*/  ISETP.GT.U32.AND P6, PT, R18, 0x3e, PT ;  /* 0x0000003e1200780c */ /* 0x000fe40003fc4070 */
[----:B------:R-:W-:Y:S02]  /*7460*/  LEA R22, R19, R22, 0x1 ;  /* 0x0000001613167211 */ /* 0x000fe400078e08ff */
[----:B------:R-:W-:Y:S02]  /*7470*/  F2FP.F16.F32.PACK_AB R152, R153, R152 ;  /* 0x000000989998723e */ /* 0x000fe400000000ff */
[----:B------:R-:W-:Y:S01]  /*7480*/  F2FP.F16.F32.PACK_AB R160, R161, R160 ;  /* 0x000000a0a1a0723e */ /* 0x000fe200000000ff */
[----:B------:R-:W-:Y:S01]  /*7490*/  IMAD R22, R17, 0x2, R22 ;  /* 0x0000000211167824 */ /* 0x000fe200078e0216 */
[----:B------:R-:W-:Y:S02]  /*74a0*/  F2FP.F16.F32.PACK_AB R153, R155, R154 ;  /* 0x0000009a9b99723e */ /* 0x000fe400000000ff */
[----:B------:R-:W-:-:S02]  /*74b0*/  F2FP.F16.F32.PACK_AB R161, R163, R162 ;  /* 0x000000a2a3a1723e */ /* 0x000fc400000000ff */
[----:B------:R-:W-:Y:S02]  /*74c0*/  F2FP.F16.F32.PACK_AB R154, R157, R156 ;  /* 0x0000009c9d9a723e */ /* 0x000fe400000000ff */
[----:B------:R-:W-:Y:S02]  /*74d0*/  F2FP.F16.F32.PACK_AB R155, R159, R158 ;  /* 0x0000009e9f9b723e */ /* 0x000fe400000000ff */
[----:B------:R-:W-:Y:S02]  /*74e0*/  F2FP.F16.F32.PACK_AB R162, R165, R164 ;  /* 0x000000a4a5a2723e */ /* 0x000fe400000000ff */
[----:B------:R-:W-:Y:S02]  /*74f0*/  F2FP.F16.F32.PACK_AB R163, R167, R166 ;  /* 0x000000a6a7a3723e */ /* 0x000fe400000000ff */
[----:B------:R-:W-:Y:S01]  /*7500*/  LEA R19, R19, R16, 0x1 ;  /* 0x0000001013137211 */ /* 0x000fe200078e08ff */
[----:B------:R-:W-:Y:S06]  /*7510*/  @P6 BRA `(.L_x_57) ;  /* 0x0000000000046947 */ /* 0x000fec0003800000 */
[----:B------:R-:W-:-:S04]  /*7520*/  DEPBAR.LE SB0, 0x0 ;  /* 0x000080000000791a */ /* 0x000fc80000000000 */
.L_x_57:
[----:B------:R-:W-:Y:S05]  /*7530*/  WARPSYNC.ALL ;  /* 0x0000000000007948 */ /* 0x000fea0003800000 */
[----:B------:R-:W-:Y:S06]  /*7540*/  BAR.SYNC.DEFER_BLOCKING 0x1, 0x80 ;  /* 0x0042000000007b1d */ /* 0x000fec0000010000 */
[----:B------:R-:W-:Y:S01]  /*7550*/  BSSY B0, `(.L_x_58) ;  /* 0x0000015000007945 */ /* 0x000fe20003800000 */
[----:B------:R2:W-:Y:S04]  /*7560*/  STSM.16.M88.4 [R19+0x1200], R152 ;  /* 0x0012009813007844 */ /* 0x0005e80000000200 */
[----:B------:R2:W-:Y:S01]  /*7570*/  STSM.16.M88.4 [R22], R160 ;  /* 0x000000a016007844 */ /* 0x0005e20000000200 */
[----:B------:R-:W-:Y:S01]  /*7580*/  @!PT LDS RZ, [RZ] ;  /* 0x00000000fffff984 */ /* 0x000fe20000000800 */
[----:B------:R-:W-:Y:S01]  /*7590*/  @!PT LDS RZ, [RZ] ;  /* 0x00000000fffff984 */ /* 0x000fe20000000800 */
[----:B------:R-:W-:Y:S01]  /*75a0*/  @!PT LDS RZ, [RZ] ;  /* 0x00000000fffff984 */ /* 0x000fe20000000800 */
[----:B------:R-:W-:Y:S01]  /*75b0*/  @!PT LDS RZ, [RZ] ;  /* 0x00000000fffff984 */ /* 0x000fe20000000800 */
[----:B------:R3:W-:Y:S06]  /*75c0*/  MEMBAR.ALL.CTA ;  /* 0x0000000000007992 */ /* 0x0007ec0000008000 */
[----:B---3--:R-:W3:Y:S02]  /*75d0*/  FENCE.VIEW.ASYNC.S ;  /* 0x00000000000073c6 */ /* 0x008ee40000000000 */
[----:B---3--:R-:W-:Y:S06]  /*75e0*/  BAR.SYNC.DEFER_BLOCKING 0x1, 0x80 ;  /* 0x0042000000007b1d */ /* 0x008fec0000010000 */
[----:B------:R-:W-:Y:S05]  /*75f0*/  @P6 BRA `(.L_x_59) ;  /* 0x0000000000286947 */ /* 0x000fea0003800000 */
[----:B------:R-:W-:Y:S01]  /*7600*/  S2UR UR44, SR_CTAID.Z ;  /* 0x00000000002c79c3 */ /* 0x000fe20000002700 */
[----:B------:R-:W-:Y:S01]  /*7610*/  R2UR UR40, R16 ;  /* 0x00000000102872ca */ /* 0x000fe200000e0000 */
[----:B------:R-:W-:Y:S01]  /*7620*/  ULDC.64 UR4, c[0x0][0x198] ;  /* 0x0000660000047ab9 */ /* 0x000fe20000000a00 */
[----:B------:R-:W-:Y:S01]  /*7630*/  UMOV UR41, URZ ;  /* 0x0000003f00297c82 */ /* 0x000fe20008000000 */
[----:B------:R-:W-:-:S04]  /*7640*/  UIADD3 UR4, UP0, UR4, 0xcf0, URZ ;  /* 0x00000cf004047890 */ /* 0x000fc8000ff1e03f */
[----:B------:R-:W3:Y:S01]  /*7650*/  S2UR UR43, SR_CTAID.Y ;  /* 0x00000000002b79c3 */ /* 0x000ee20000002600 */
[----:B------:R-:W-:-:S05]  /*7660*/  UIADD3.X UR5, URZ, UR5, URZ, UP0, !UPT ;  /* 0x000000053f057290 */ /* 0x000fca00087fe43f */
[----:B------:R-:W-:-:S09]  /*7670*/  UIADD3 UR40, UR40, 0x1200, URZ ;  /* 0x0000120028287890 */ /* 0x000fd2000fffe03f */
[----:B---3--:R3:W-:Y:S02]  /*7680*/  UTMASTG.4D [UR40], [UR4] ;  /* 0x00000028040073b5 */ /* 0x0087e40008018000 */
[----:B---3--:R0:W-:Y:S02]  /*7690*/  UTMACMDFLUSH ;  /* 0x00000000000079b7 */ /* 0x0081e40000000000 */
.L_x_59:
[----:B------:R-:W-:Y:S05]  /*76a0*/  BSYNC B0 ;  /* 0x0000000000007941 */ /* 0x000fea0003800000 */
.L_x_58:
[----:B------:R-:W-:Y:S01]  /*76b0*/  ULOP3.LUT UR37, UR37, 0x1, URZ, 0xc, !UPT ;  /* 0x0000000125257892 */ /* 0x000fe2000f8e0c3f */
[----:B------:R-:W-:-:S04]  /*76c0*/  DEPBAR.LE SB0, 0x0 ;  /* 0x000080000000791a */ /* 0x000fc80000000000 */
[----:B------:R-:W-:Y:S01]  /*76d0*/  ULEA UR36, UR36, UR37, 0x1 ;  /* 0x0000002524247291 */ /* 0x000fe2000f8e083f */
[----:B------:R-:W-:-:S04]  /*76e0*/  DEPBAR.LE SB0, 0x0 ;  /* 0x000080000000791a */ /* 0x000fc80000000000 */
[----:B------:R-:W-:-:S09]  /*76f0*/  ULEA UR36, UR36, UR38, 0x3 ;  /* 0x0000002624247291 */ /* 0x000fd2000f8e183f */
[----:B------:R-:W-:Y:S01]  /*7700*/  SYNCS.ARRIVE.TRANS64.A1T0 RZ, [UR36+0x1c8a0], RZ ;  /* 0x01c8a0ffffff79a7 */ /* 0x000fe20008100024 */
[----:B------:R-:W-:Y:S05]  /*7710*/  EXIT ;  /* 0x000000000000794d */ /* 0x000fea0003800000 */
.L_x_6:
[----:B------:R-:W-:-:S08]  /*7720*/  NOP ;  /* 0x0000000000007918 */ /* 0x000fd00000000000 */
[----:B------:R-:W1:-:S00]  /*7730*/  USETMAXREG.DEALLOC.CTAPOOL 0x18 ;  /* 0x00000018000079c8 */ /* 0x000e4000080e0500 */
[----:B------:R-:W-:-:S13]  /*7740*/  PLOP3.LUT P0, PT, PT, PT, UP0, 0x80, 0x0 ;  /* 0x000000000000781c */ /* 0x000fda0003f0f008 */
[----:B-1----:R-:W-:Y:S05]  /*7750*/  @!P0 BRA `(.L_x_60) ;  /* 0x0000000400888947 */ /* 0x002fea0003800000 */
[----:B------:R-:W-:-:S13]  /*7760*/  ISETP.NE.AND P0, PT, RZ, UR5, PT ;  /* 0x00000005ff007c0c */ /* 0x000fda000bf05270 */
[----:B------:R-:W-:Y:S05]  /*7770*/  @P0 EXIT ;  /* 0x000000000000094d */ /* 0x000fea0003800000 */
[----:B------:R-:W1:Y:S01]  /*7780*/  LDC R2, c[0x0][0x288] ;  /* 0x0000a200ff027b82 */ /* 0x000e620000000800 */
[----:B------:R-:W-:Y:S01]  /*7790*/  ELECT P0, URZ, PT ;  /* 0x00000000003f782f */ /* 0x000fe20003800000 */
[----:B------:R-:W-:Y:S01]  /*77a0*/  UMOV UR4, URZ ;  /* 0x0000003f00047c82 */ /* 0x000fe20008000000 */
[----:B-1----:R-:W-:-:S13]  /*77b0*/  ISETP.GE.AND P1, PT, R2, 0x1, PT ;  /* 0x000000010200780c */ /* 0x002fda0003f26270 */
[----:B------:R-:W-:Y:S05]  /*77c0*/  @!P1 BRA `(.L_x_61) ;  /* 0x0000000400289947 */ /* 0x000fea0003800000 */
[----:B------:R-:W-:Y:S01]  /*77d0*/  ULOP3.LUT UR4, UR7, 0x1, URZ, 0xfc, !UPT ;  /* 0x0000000107047892 */ /* 0x000fe2000f8efc3f */
[----:B------:R-:W1:Y:S03]  /*77e0*/  S2UR UR16, SR_CgaCtaId ;  /* 0x00000000001079c3 */ /* 0x000e660000008800 */
[----:B------:R-:W-:-:S05]  /*77f0*/  UISETP.NE.AND UP0, UPT, UR4, 0x3, UPT ;  /* 0x000000030400788c */ /* 0x000fca000bf05270 */
[----:B------:R-:W2:Y:S01]  /*7800*/  S2UR UR11, SR_CTAID.Y ;  /* 0x00000000000b79c3 */ /* 0x000ea20000002600 */
[----:B------:R-:W-:-:S07]  /*7810*/  PLOP3.LUT P1, PT, PT, PT, UP0, 0x80, 0x0 ;  /* 0x000000000000781c */ /* 0x000fce0003f2f008 */
[----:B------:R-:W3:Y:S06]  /*7820*/  S2UR UR12, SR_CTAID.Z ;  /* 0x00000000000c79c3 */ /* 0x000eec0000002700 */
[----:B------:R-:W-:Y:S05]  /*7830*/  @!P1 BRA `(.L_x_62) ;  /* 0x0000000000049947 */ /* 0x000fea0003800000 */
[----:B-123--:R-:W-:Y:S01]  /*7840*/  BPT.TRAP 0x1 ;  /* 0x000000040000795c */ /* 0x00efe20000300000 */
.L_x_62:
[----:B------:R-:W-:Y:S01]  /*7850*/  UMOV UR4, 0x400 ;  /* 0x0000040000047882 */ /* 0x000fe20000000000 */
[----:B------:R-:W-:Y:S01]  /*7860*/  SHF.L.U32 R0, RZ, 0x1f, RZ ;  /* 0x0000001fff007819 */ /* 0x000fe200000006ff */
[----:B-1----:R-:W-:Y:S01]  /*7870*/  ULEA UR13, UR16, UR4, 0x18 ;  /* 0x00000004100d7291 */ /* 0x002fe2000f8ec03f */
[----:B------:R-:W-:Y:S01]  /*7880*/  ISETP.GE.AND P3, PT, R2, 0x81, PT ;  /* 0x000000810200780c */ /* 0x000fe20003f66270 */
[----:B------:R-:W-:Y:S01]  /*7890*/  ULDC.64 UR18, c[0x0][0x198] ;  /* 0x0000660000127ab9 */ /* 0x000fe20000000a00 */
[----:B------:R-:W-:-:S06]  /*78a0*/  UMOV UR4, URZ ;  /* 0x0000003f00047c82 */ /* 0x000fcc0008000000 */
[----:B------:R-:W1:Y:S02]  /*78b0*/  SYNCS.PHASECHK.TRANS64.TRYWAIT P2, [UR13+0x1c880], R0 ;  /* 0x01c88000ff0075a7 */ /* 0x000e64000804014d */
[----:B-1----:R-:W-:Y:S05]  /*78c0*/  @!P2 BRA `(.L_x_63) ;  /* 0x000000200094a947 */ /* 0x002fea0003800000 */
.L_x_134:
[----:B------:R-:W-:Y:S04]  /*78d0*/  BSSY B0, `(.L_x_64) ;  /* 0x000000a000007945 */ /* 0x000fe80003800000 */
[----:B------:R-:W-:Y:S05]  /*78e0*/  @!P0 BRA `(.L_x_65) ;  /* 0x0000000000208947 */ /* 0x000fea0003800000 */
[----:B------:R-:W-:Y:S01]  /*78f0*/  UIADD3 UR14, UP0, UR18, 0x6f0, URZ ;  /* 0x000006f0120e7890 */ /* 0x000fe2000ff1e03f */
[----:B------:R-:W-:-:S04]  /*7900*/  DEPBAR.LE SB0, 0x1 ;  /* 0x000080400000791a */ /* 0x000fc80000000000 */
[----:B------:R-:W-:Y:S02]  /*7910*/  UIADD3 UR8, UR13, 0x14000, URZ ;  /* 0x000140000d087890 */ /* 0x000fe4000fffe03f */
[----:B------:R-:W-:Y:S01]  /*7920*/  UIADD3.X UR15, URZ, UR19, URZ, UP0, !UPT ;  /* 0x000000133f0f7290 */ /* 0x000fe200087fe43f */
[----:B------:R-:W-:Y:S01]  /*7930*/  UMOV UR9, URZ ;  /* 0x0000003f00097c82 */ /* 0x000fe20008000000 */
[----:B------:R-:W-:-:S07]  /*7940*/  UMOV UR10, URZ ;  /* 0x0000003f000a7c82 */ /* 0x000fce0008000000 */
[----:B--23--:R4:W-:Y:S02]  /*7950*/  UTMAREDG.4D.ADD [UR8], [UR14] ;  /* 0x000000080e0073b6 */ /* 0x00c9e40008018000 */
[----:B----4-:R0:W-:Y:S02]  /*7960*/  UTMACMDFLUSH ;  /* 0x00000000000079b7 */ /* 0x0101e40000000000 */
.L_x_65:
[----:B--23--:R-:W-:Y:S05]  /*7970*/  BSYNC B0 ;  /* 0x0000000000007941 */ /* 0x00cfea0003800000 */
.L_x_64:
[----:B------:R-:W-:Y:S05]  /*7980*/  @!P3 BRA `(.L_x_61) ;  /* 0x0000000000b8b947 */ /* 0x000fea0003800000 */
[----:B------:R-:W-:Y:S01]  /*7990*/  VIADD R2, R2, 0x7f ;  /* 0x0000007f02027836 */ /* 0x000fe20000000000 */
[----:B------:R-:W-:Y:S01]  /*79a0*/  MOV R4, RZ ;  /* 0x000000ff00047202 */ /* 0x000fe20000000f00 */
[----:B------:R-:W-:Y:S01]  /*79b0*/  UMOV UR4, URZ ;  /* 0x0000003f00047c82 */ /* 0x000fe20008000000 */
[----:B------:R-:W-:Y:S01]  /*79c0*/  UMOV UR5, 0x1 ;  /* 0x0000000100057882 */ /* 0x000fe20000000000 */
[----:B------:R-:W-:Y:S01]  /*79d0*/  UMOV UR10, 0x80 ;  /* 0x00000080000a7882 */ /* 0x000fe20000000000 */
[----:B-1----:R-:W-:-:S04]  /*79e0*/  SHF.R.S32.HI R3, RZ, 0x1f, R2 ;  /* 0x0000001fff037819 */ /* 0x002fc80000011402 */
[----:B------:R-:W-:-:S04]  /*79f0*/  LEA.HI R3, R3, R2, RZ, 0x7 ;  /* 0x0000000203037211 */ /* 0x000fc800078f38ff */
[----:B------:R-:W-:-:S07]  /*7a00*/  LEA.HI.SX32 R0, R3, 0x1, 0x19 ;  /* 0x0000000103007811 */ /* 0x000fce00078fcaff */
.L_x_73:
[----:B-1----:R-:W-:Y:S05]  /*7a10*/  @!P1 BRA `(.L_x_66) ;  /* 0x0000000000049947 */ /* 0x002fea0003800000 */
[----:B------:R-:W-:Y:S01]  /*7a20*/  BPT.TRAP 0x1 ;  /* 0x000000040000795c */ /* 0x000fe20000300000 */
.L_x_66:
[----:B------:R-:W-:Y:S01]  /*7a30*/  ULEA UR6, UR5, UR13, 0x3 ;  /* 0x0000000d05067291 */ /* 0x000fe2000f8e183f */
[----:B------:R-:W-:-:S08]  /*7a40*/  SHF.L.U32 R2, R4, 0x1f, RZ ;  /* 0x0000001f04027819 */ /* 0x000fd000000006ff */
[----:B------:R-:W1:Y:S02]  /*7a50*/  SYNCS.PHASECHK.TRANS64.TRYWAIT P2, [UR6+0x1c880], R2 ;  /* 0x01c88002ff0075a7 */ /* 0x000e640008040146 */
[----:B-1----:R-:W-:Y:S05]  /*7a60*/  @!P2 BRA `(.L_x_67) ;  /* 0x000000200044a947 */ /* 0x002fea0003800000 */
.L_x_135:
[----:B------:R-:W-:Y:S04]  /*7a70*/  BSSY B0, `(.L_x_68) ;  /* 0x0000003000007945 */ /* 0x000fe80003800000 */
[----:B------:R-:W-:Y:S05]  /*7a80*/  @!P0 BRA `(.L_x_69) ;  /* 0x0000000000048947 */ /* 0x000fea0003800000 */
[----:B------:R-:W-:-:S04]  /*7a90*/  DEPBAR.LE SB0, 0x1 ;  /* 0x000080400000791a */ /* 0x000fc80000000000 */
.L_x_69:
[----:B------:R-:W-:Y:S05]  /*7aa0*/  BSYNC B0 ;  /* 0x0000000000007941 */ /* 0x000fea0003800000 */
.L_x_68:
[----:B------:R-:W-:Y:S05]  /*7ab0*/  @!P1 BRA `(.L_x_70) ;  /* 0x0000000000049947 */ /* 0x000fea0003800000 */
[----:B------:R-:W-:Y:S01]  /*7ac0*/  BPT.TRAP 0x1 ;  /* 0x000000040000795c */ /* 0x000fe20000300000 */
.L_x_70:
[----:B------:R-:W-:Y:S01]  /*7ad0*/  ULEA UR6, UR4, UR13, 0x3 ;  /* 0x0000000d04067291 */ /* 0x000fe2000f8e183f */
[----:B------:R-:W-:Y:S01]  /*7ae0*/  BSSY B0, `(.L_x_71) ;  /* 0x000000f000007945 */ /* 0x000fe20003800000 */
[----:B------:R-:W-:Y:S02]  /*7af0*/  UIADD3 UR4, UR4, 0x1, URZ ;  /* 0x0000000104047890 */ /* 0x000fe4000fffe03f */
[----:B------:R-:W-:Y:S02]  /*7b00*/  UIADD3 UR6, UR6, 0x1c890, URZ ;  /* 0x0001c89006067890 */ /* 0x000fe4000fffe03f */
[----:B------:R-:W-:Y:S02]  /*7b10*/  UISETP.NE.AND UP0, UPT, UR4, 0x2, UPT ;  /* 0x000000020400788c */ /* 0x000fe4000bf05270 */
[----:B------:R-:W-:Y:S02]  /*7b20*/  UPRMT UR6, UR16, 0x654, UR6 ;  /* 0x0000065410067896 */ /* 0x000fe40008000006 */
[----:B------:R-:W-:-:S07]  /*7b30*/  USEL UR4, UR4, URZ, UP0 ;  /* 0x0000003f04047287 */ /* 0x000fce0008000000 */
[----:B------:R-:W-:Y:S01]  /*7b40*/  SYNCS.ARRIVE.TRANS64.RED.A1T0 RZ, [UR6], RZ ;  /* 0x000000ffffff79a7 */ /* 0x000fe20008100406 */
[----:B------:R-:W-:Y:S05]  /*7b50*/  @!P0 BRA `(.L_x_72) ;  /* 0x00000000001c8947 */ /* 0x000fea0003800000 */
[----:B------:R-:W-:Y:S02]  /*7b60*/  ULEA UR8, UR5, UR13, 0xe ;  /* 0x0000000d05087291 */ /* 0x000fe4000f8e703f */
[----:B------:R-:W-:Y:S02]  /*7b70*/  UIADD3 UR14, UP0, UR18, 0x6f0, URZ ;  /* 0x000006f0120e7890 */ /* 0x000fe4000ff1e03f */
[----:B------:R-:W-:Y:S02]  /*7b80*/  UIADD3 UR8, UR8, 0x14000, URZ ;  /* 0x0001400008087890 */ /* 0x000fe4000fffe03f */
[----:B------:R-:W-:Y:S01]  /*7b90*/  UIADD3.X UR15, URZ, UR19, URZ, UP0, !UPT ;  /* 0x000000133f0f7290 */ /* 0x000fe200087fe43f */
[----:B------:R-:W-:-:S08]  /*7ba0*/  UMOV UR9, URZ ;  /* 0x0000003f00097c82 */ /* 0x000fd00008000000 */
[----:B------:R2:W-:Y:S02]  /*7bb0*/  UTMAREDG.4D.ADD [UR8], [UR14] ;  /* 0x000000080e0073b6 */ /* 0x0005e40008018000 */
[----:B--2---:R0:W-:Y:S02]  /*7bc0*/  UTMACMDFLUSH ;  /* 0x00000000000079b7 */ /* 0x0041e40000000000 */
.L_x_72:
[----:B------:R-:W-:Y:S05]  /*7bd0*/  BSYNC B0 ;  /* 0x0000000000007941 */ /* 0x000fea0003800000 */
.L_x_71:
[----:B------:R-:W-:Y:S01]  /*7be0*/  VIADD R0, R0, 0xffffffff ;  /* 0xffffffff00007836 */ /* 0x000fe20000000000 */
[----:B------:R-:W-:Y:S02]  /*7bf0*/  UIADD3 UR5, UR5, 0x1, URZ ;  /* 0x0000000105057890 */ /* 0x000fe4000fffe03f */
[----:B------:R-:W-:Y:S02]  /*7c00*/  UIADD3 UR10, UR10, 0x80, URZ ;  /* 0x000000800a0a7890 */ /* 0x000fe4000fffe03f */
[----:B------:R-:W-:Y:S01]  /*7c10*/  ISETP.GT.AND P2, PT, R0, 0x2, PT ;  /* 0x000000020000780c */ /* 0x000fe20003f44270 */
[----:B------:R-:W-:-:S04]  /*7c20*/  UISETP.NE.AND UP0, UPT, UR5, 0x2, UPT ;  /* 0x000000020500788c */ /* 0x000fc8000bf05270 */
[----:B------:R-:W-:Y:S02]  /*7c30*/  USEL UR6, URZ, 0x1, UP0 ;  /* 0x000000013f067887 */ /* 0x000fe40008000000 */
[----:B------:R-:W-:-:S04]  /*7c40*/  USEL UR5, UR5, URZ, UP0 ;  /* 0x0000003f05057287 */ /* 0x000fc80008000000 */
[----:B------:R-:W-:Y:S02]  /*7c50*/  LOP3.LUT R4, R4, UR6, RZ, 0x3c, !PT ;  /* 0x0000000604047c12 */ /* 0x000fe4000f8e3cff */
[----:B------:R-:W-:Y:S06]  /*7c60*/  @P2 BRA `(.L_x_73) ;  /* 0xfffffffc00682947 */ /* 0x000fec000383ffff */
.L_x_61:
[----:B------:R-:W-:Y:S04]  /*7c70*/  BSSY B0, `(.L_x_74) ;  /* 0x0000003000007945 */ /* 0x000fe80003800000 */
[----:B------:R-:W-:Y:S05]  /*7c80*/  @!P0 BRA `(.L_x_75) ;  /* 0x0000000000048947 */ /* 0x000fea0003800000 */
[----:B------:R-:W-:-:S04]  /*7c90*/  DEPBAR.LE SB0, 0x0 ;  /* 0x000080000000791a */ /* 0x000fc80000000000 */
.L_x_75:
[----:B------:R-:W-:Y:S05]  /*7ca0*/  BSYNC B0 ;  /* 0x0000000000007941 */ /* 0x000fea0003800000 */
.L_x_74:
[----:B------:R-:W-:-:S04]  /*7cb0*/  ULOP3.LUT UR7, UR7, 0x1, URZ, 0xfc, !UPT ;  /* 0x0000000107077892 */ /* 0x000fc8000f8efc3f */
[----:B------:R-:W-:-:S06]  /*7cc0*/  UISETP.NE.AND UP0, UPT, UR7, 0x3, UPT ;  /* 0x000000030700788c */ /* 0x000fcc000bf05270 */
[----:B------:R-:W-:-:S13]  /*7cd0*/  PLOP3.LUT P0, PT, PT, PT, UP0, 0x80, 0x0 ;  /* 0x000000000000781c */ /* 0x000fda0003f0f008 */
[----:B------:R-:W-:Y:S05]  /*7ce0*/  @!P0 BRA `(.L_x_76) ;  /* 0x0000000000048947 */ /* 0x000fea0003800000 */
[----:B------:R-:W-:Y:S01]  /*7cf0*/  BPT.TRAP 0x1 ;  /* 0x000000040000795c */ /* 0x000fe20000300000 */
.L_x_76:
[----:B------:R-:W2:Y:S01]  /*7d00*/  S2UR UR6, SR_CgaCtaId ;  /* 0x00000000000679c3 */ /* 0x000ea20000008800 */
[----:B------:R-:W-:Y:S02]  /*7d10*/  UMOV UR5, 0x400 ;  /* 0x0000040000057882 */ /* 0x000fe40000000000 */
[----:B--2---:R-:W-:-:S04]  /*7d20*/  ULEA UR5, UR6, UR5, 0x18 ;  /* 0x0000000506057291 */ /* 0x004fc8000f8ec03f */
[----:B------:R-:W-:-:S04]  /*7d30*/  ULEA UR4, UR4, UR5, 0x3 ;  /* 0x0000000504047291 */ /* 0x000fc8000f8e183f */
[----:B------:R-:W-:-:S04]  /*7d40*/  UIADD3 UR4, UR4, 0x1c890, URZ ;  /* 0x0001c89004047890 */ /* 0x000fc8000fffe03f */
[----:B------:R-:W-:-:S09]  /*7d50*/  UPRMT UR4, UR6, 0x654, UR4 ;  /* 0x0000065406047896 */ /* 0x000fd20008000004 */
[----:B------:R-:W-:Y:S01]  /*7d60*/  SYNCS.ARRIVE.TRANS64.RED.A1T0 RZ, [UR4], RZ ;  /* 0x000000ffffff79a7 */ /* 0x000fe20008100404 */
[----:B------:R-:W-:Y:S05]  /*7d70*/  EXIT ;  /* 0x000000000000794d */ /* 0x000fea0003800000 */
.L_x_60:
[----:B------:R-:W1:Y:S01]  /*7d80*/  S2UR UR11, SR_CTAID.X ;  /* 0x00000000000b79c3 */ /* 0x000e620000002500 */
[----:B------:R-:W-:Y:S01]  /*7d90*/  ELECT P3, URZ, PT ;  /* 0x00000000003f782f */ /* 0x000fe20003860000 */
[----:B------:R-:W-:Y:S01]  /*7da0*/  BSSY B0, `(.L_x_77) ;  /* 0x0000027000007945 */ /* 0x000fe20003800000 */
[----:B------:R-:W-:Y:S01]  /*7db0*/  MOV R2, RZ ;  /* 0x000000ff00027202 */ /* 0x000fe20000000f00 */
[----:B------:R-:W-:-:S04]  /*7dc0*/  IMAD.MOV.U32 R4, RZ, RZ, RZ ;  /* 0x000000ffff047224 */ /* 0x000fc800078e00ff */
[----:B------:R-:W2:Y:S08]  /*7dd0*/  S2UR UR20, SR_CTAID.Y ;  /* 0x00000000001479c3 */ /* 0x000eb00000002600 */
[----:B------:R-:W3:Y:S01]  /*7de0*/  S2UR UR21, SR_CTAID.Z ;  /* 0x00000000001579c3 */ /* 0x000ee20000002700 */
[----:B-1----:R-:W-:Y:S01]  /*7df0*/  USHF.L.U32 UR11, UR11, 0x7, URZ ;  /* 0x000000070b0b7899 */ /* 0x002fe2000800063f */
[----:B------:R-:W-:Y:S11]  /*7e00*/  @!P3 BRA `(.L_x_78) ;  /* 0x000000000080b947 */ /* 0x000ff60003800000 */
[----:B------:R-:W1:Y:S01]  /*7e10*/  S2R R4, SR_CgaCtaId ;  /* 0x0000000000047919 */ /* 0x000e620000008800 */
[----:B------:R-:W-:Y:S02]  /*7e20*/  MOV R3, 0x400 ;  /* 0x0000040000037802 */ /* 0x000fe40000000f00 */
[----:B------:R-:W-:Y:S02]  /*7e30*/  MOV R5, 0x1 ;  /* 0x0000000100057802 */ /* 0x000fe40000000f00 */
[----:B-1----:R-:W-:Y:S02]  /*7e40*/  LEA R4, R4, R3, 0x18 ;  /* 0x0000000304047211 */ /* 0x002fe400078ec0ff */
[----:B------:R-:W-:-:S04]  /*7e50*/  SHF.L.U32 R3, R5, 0x1f, RZ ;  /* 0x0000001f05037819 */ /* 0x000fc800000006ff */
[----:B------:R-:W1:Y:S02]  /*7e60*/  SYNCS.PHASECHK.TRANS64.TRYWAIT P0, [R4+URZ+0x1c860], R3 ;  /* 0x01c86003040075a7 */ /* 0x000e64000800017f */
[----:B-1----:R-:W-:Y:S05]  /*7e70*/  @!P0 BRA `(.L_x_79) ;  /* 0x0000001c00588947 */ /* 0x002fea0003800000 */
.L_x_136:
[----:B------:R-:W-:Y:S01]  /*7e80*/  ULOP3.LUT UR5, UR4, 0x2, URZ, 0xfc, !UPT ;  /* 0x0000000204057892 */ /* 0x000fe2000f8efc3f */
[----:B-1----:R-:W-:-:S03]  /*7e90*/  @P2 IMAD.MOV.U32 R3, RZ, RZ, 0x1000 ;  /* 0x00001000ff032424 */ /* 0x002fc600078e00ff */
[----:B------:R-:W-:Y:S01]  /*7ea0*/  UPRMT UR5, UR5, 0x9910, URZ ;  /* 0x0000991005057896 */ /* 0x000fe2000800003f */
[----:B------:R1:W-:Y:S03]  /*7eb0*/  @P2 SYNCS.ARRIVE.TRANS64 RZ, [R4+URZ+0x1c840], R3 ;  /* 0x01c8400304ff29a7 */ /* 0x0003e6000800003f */
[----:B------:R-:W-:-:S06]  /*7ec0*/  UISETP.NE.AND UP0, UPT, UR5, 0x2, UPT ;  /* 0x000000020500788c */ /* 0x000fcc000bf05270 */
[----:B------:R-:W-:-:S13]  /*7ed0*/  PLOP3.LUT P0, PT, PT, PT, UP0, 0x80, 0x0 ;  /* 0x000000000000781c */ /* 0x000fda0003f0f008 */
[----:B-1----:R-:W-:Y:S05]  /*7ee0*/  @P0 BRA `(.L_x_80) ;  /* 0x0000000000040947 */ /* 0x002fea0003800000 */
[----:B--23--:R-:W-:Y:S01]  /*7ef0*/  BPT.TRAP 0x1 ;  /* 0x000000040000795c */ /* 0x00cfe20000300000 */
.L_x_80:
[----:B------:R-:W-:-:S04]  /*7f00*/  LOP3.LUT P0, RZ, R0, 0x1f, RZ, 0xc0, !PT ;  /* 0x0000001f00ff7812 */ /* 0x000fc8000780c0ff */
[----:B------:R-:W-:-:S13]  /*7f10*/  PLOP3.LUT P0, PT, P0, P2, PT, 0x2a, 0x0 ;  /* 0x000000000000781c */ /* 0x000fda0000704572 */
[----:B------:R-:W-:Y:S05]  /*7f20*/  @P0 BRA `(.L_x_81) ;  /* 0x0000000000040947 */ /* 0x000fea0003800000 */
[----:B--23--:R-:W-:Y:S01]  /*7f30*/  BPT.TRAP 0x1 ;  /* 0x000000040000795c */ /* 0x00cfe20000300000 */
.L_x_81:
[----:B------:R-:W-:Y:S01]  /*7f40*/  R2UR UR8, R4 ;  /* 0x00000000040872ca */ /* 0x000fe200000e0000 */
[----:B------:R-:W-:Y:S01]  /*7f50*/  ULDC.64 UR6, c[0x0][0x198] ;  /* 0x0000660000067ab9 */ /* 0x000fe20000000a00 */
[----:B------:R-:W-:Y:S01]  /*7f60*/  UMOV UR14, 0x0 ;  /* 0x00000000000e7882 */ /* 0x000fe20000000000 */
[----:B------:R-:W-:Y:S01]  /*7f70*/  UIADD3 UR6, UP0, UR6, 0x1f0, URZ ;  /* 0x000001f006067890 */ /* 0x000fe2000ff1e03f */
[----:B------:R-:W-:Y:S01]  /*7f80*/  MOV R4, 0x1 ;  /* 0x0000000100047802 */ /* 0x000fe20000000f00 */
[----:B------:R-:W-:Y:S01]  /*7f90*/  UMOV UR15, 0x10000000 ;  /* 0x10000000000f7882 */ /* 0x000fe20000000000 */
[----:B------:R-:W-:Y:S01]  /*7fa0*/  UMOV UR10, URZ ;  /* 0x0000003f000a7c82 */ /* 0x000fe20008000000 */
[----:B------:R-:W-:Y:S01]  /*7fb0*/  UIADD3.X UR7, URZ, UR7, URZ, UP0, !UPT ;  /* 0x000000073f077290 */ /* 0x000fe200087fe43f */
[----:B--2---:R-:W-:Y:S01]  /*7fc0*/  UMOV UR12, UR20 ;  /* 0x00000014000c7c82 */ /* 0x004fe20008000000 */
[----:B---3--:R-:W-:-:S04]  /*7fd0*/  UMOV UR13, UR21 ;  /* 0x00000015000d7c82 */ /* 0x008fc80008000000 */
[----:B------:R-:W-:-:S09]  /*7fe0*/  UIADD3 UR9, UR8, 0x1c840, URZ ;  /* 0x0001c84008097890 */ /* 0x000fd2000fffe03f */
[----:B------:R1:W-:Y:S02]  /*7ff0*/  UTMALDG.4D [UR8], [UR6], desc[UR14] ;  /* 0x00000e08060075b4 */ /* 0x0003e40008019000 */
[----:B-1----:R-:W-:Y:S01]  /*8000*/  NOP ;  /* 0x0000000000007918 */ /* 0x002fe20000000000 */
.L_x_78:
[----:B--23--:R-:W-:Y:S05]  /*8010*/  BSYNC B0 ;  /* 0x0000000000007941 */ /* 0x00cfea0003800000 */
.L_x_77:
[----:B------:R-:W1:Y:S01]  /*8020*/  LDC R3, c[0x0][0x288] ;  /* 0x0000a200ff037b82 */ /* 0x000e620000000800 */
[----:B------:R-:W-:Y:S01]  /*8030*/  BSSY B0, `(.L_x_82) ;  /* 0x000002b000007945 */ /* 0x000fe20003800000 */
[----:B-1----:R-:W-:-:S13]  /*8040*/  ISETP.GT.AND P4, PT, R3, RZ, P3 ;  /* 0x000000ff0300720c */ /* 0x002fda0001f84270 */
[----:B------:R-:W-:Y:S05]  /*8050*/  @!P4 BRA `(.L_x_83) ;  /* 0x0000000000a0c947 */ /* 0x000fea0003800000 */
[----:B------:R-:W1:Y:S01]  /*8060*/  S2R R5, SR_CgaCtaId ;  /* 0x0000000000057919 */ /* 0x000e620000008800 */
[----:B------:R-:W-:-:S04]  /*8070*/  MOV R2, 0x400 ;  /* 0x0000040000027802 */ /* 0x000fc80000000f00 */
[----:B-1----:R-:W-:Y:S01]  /*8080*/  LEA R5, R5, R2, 0x18 ;  /* 0x0000000205057211 */ /* 0x002fe200078ec0ff */
[----:B------:R-:W-:-:S05]  /*8090*/  IMAD.MOV.U32 R2, RZ, RZ, 0x1 ;  /* 0x00000001ff027424 */ /* 0x000fca00078e00ff */
[----:B------:R-:W-:-:S04]  /*80a0*/  SHF.L.U32 R2, R2, 0x1f, RZ ;  /* 0x0000001f02027819 */ /* 0x000fc800000006ff */
[----:B------:R-:W1:Y:S02]  /*80b0*/  SYNCS.PHASECHK.TRANS64.TRYWAIT P0, [R5+URZ+0x1c820], R2 ;  /* 0x01c82002050075a7 */ /* 0x000e64000800017f */
[----:B-1----:R-:W-:Y:S05]  /*80c0*/  @!P0 BRA `(.L_x_84) ;  /* 0x0000001800d88947 */ /* 0x002fea0003800000 */
.L_x_137:
[----:B------:R-:W-:Y:S01]  /*80d0*/  ULOP3.LUT UR5, UR4, 0x2, URZ, 0xfc, !UPT ;  /* 0x0000000204057892 */ /* 0x000fe2000f8efc3f */
[----:B-1----:R-:W-:-:S03]  /*80e0*/  @P2 MOV R2, 0x2200 ;  /* 0x0000220000022802 */ /* 0x002fc60000000f00 */
[----:B------:R-:W-:Y:S01]  /*80f0*/  UPRMT UR5, UR5, 0x9910, URZ ;  /* 0x0000991005057896 */ /* 0x000fe2000800003f */
[----:B------:R1:W-:Y:S03]  /*8100*/  @P2 SYNCS.ARRIVE.TRANS64 RZ, [R5+URZ+0x1c800], R2 ;  /* 0x01c8000205ff29a7 */ /* 0x0003e6000800003f */
[----:B------:R-:W-:-:S06]  /*8110*/  UISETP.NE.AND UP0, UPT, UR5, 0x2, UPT ;  /* 0x000000020500788c */ /* 0x000fcc000bf05270 */
[----:B------:R-:W-:-:S13]  /*8120*/  PLOP3.LUT P0, PT, PT, PT, UP0, 0x80, 0x0 ;  /* 0x000000000000781c */ /* 0x000fda0003f0f008 */
[----:B-1----:R-:W-:Y:S05]  /*8130*/  @P0 BRA `(.L_x_85) ;  /* 0x0000000000040947 */ /* 0x002fea0003800000 */
[----:B------:R-:W-:Y:S01]  /*8140*/  BPT.TRAP 0x1 ;  /* 0x000000040000795c */ /* 0x000fe20000300000 */
.L_x_85:
[----:B------:R-:W-:-:S04]  /*8150*/  LOP3.LUT P0, RZ, R0, 0x1f, RZ, 0xc0, !PT ;  /* 0x0000001f00ff7812 */ /* 0x000fc8000780c0ff */
[----:B------:R-:W-:-:S13]  /*8160*/  PLOP3.LUT P0, PT, P0, P2, PT, 0x2a, 0x0 ;  /* 0x000000000000781c */ /* 0x000fda0000704572 */
[----:B------:R-:W-:Y:S05]  /*8170*/  @P0 BRA `(.L_x_86) ;  /* 0x0000000000040947 */ /* 0x000fea0003800000 */
[----:B------:R-:W-:Y:S01]  /*8180*/  BPT.TRAP 0x1 ;  /* 0x000000040000795c */ /* 0x000fe20000300000 */
.L_x_86:
[----:B------:R-:W-:Y:S01]  /*8190*/  R2UR UR24, R5 ;  /* 0x00000000051872ca */ /* 0x000fe200000e0000 */
[----:B------:R-:W-:Y:S01]  /*81a0*/  ULDC.64 UR12, c[0x0][0x198] ;  /* 0x00006600000c7ab9 */ /* 0x000fe20000000a00 */
[----:B------:R-:W-:Y:S01]  /*81b0*/  UMOV UR8, 0x0 ;  /* 0x0000000000087882 */ /* 0x000fe20000000000 */
[----:B------:R-:W-:Y:S01]  /*81c0*/  UIADD3 UR6, UP0, UR12, 0xf0, URZ ;  /* 0x000000f00c067890 */ /* 0x000fe2000ff1e03f */
[----:B------:R-:W-:Y:S01]  /*81d0*/  IMAD.MOV.U32 R2, RZ, RZ, 0x1 ;  /* 0x00000001ff027424 */ /* 0x000fe200078e00ff */
[----:B------:R-:W-:Y:S02]  /*81e0*/  UIADD3 UR12, UP1, UR12, 0x4f0, URZ ;  /* 0x000004f00c0c7890 */ /* 0x000fe4000ff3e03f */
[----:B------:R-:W-:Y:S02]  /*81f0*/  UIADD3.X UR7, URZ, UR13, URZ, UP0, !UPT ;  /* 0x0000000d3f077290 */ /* 0x000fe400087fe43f */
[----:B------:R-:W-:Y:S01]  /*8200*/  UIADD3.X UR13, URZ, UR13, URZ, UP1, !UPT ;  /* 0x0000000d3f0d7290 */ /* 0x000fe20008ffe43f */
[----:B------:R-:W-:Y:S01]  /*8210*/  UMOV UR9, 0x10000000 ;  /* 0x1000000000097882 */ /* 0x000fe20000000000 */
[----:B------:R-:W-:-:S02]  /*8220*/  UMOV UR18, URZ ;  /* 0x0000003f00127c82 */ /* 0x000fc40008000000 */
[----:B------:R-:W-:Y:S02]  /*8230*/  UIADD3 UR16, UR24, 0xc000, URZ ;  /* 0x0000c00018107890 */ /* 0x000fe4000fffe03f */
[----:B------:R-:W-:Y:S02]  /*8240*/  UIADD3 UR17, UR24, 0x1c800, URZ ;  /* 0x0001c80018117890 */ /* 0x000fe4000fffe03f */
[----:B------:R-:W-:Y:S01]  /*8250*/  UIADD3 UR24, UR24, 0x1c000, URZ ;  /* 0x0001c00018187890 */ /* 0x000fe2000fffe03f */
[----:B------:R-:W-:Y:S01]  /*8260*/  UMOV UR19, URZ ;  /* 0x0000003f00137c82 */ /* 0x000fe20008000000 */
[----:B------:R-:W-:Y:S01]  /*8270*/  UMOV UR26, URZ ;  /* 0x0000003f001a7c82 */ /* 0x000fe20008000000 */
[----:B------:R-:W-:Y:S01]  /*8280*/  UMOV UR27, UR20 ;  /* 0x00000014001b7c82 */ /* 0x000fe20008000000 */
[----:B------:R-:W-:Y:S01]  /*8290*/  UMOV UR28, UR21 ;  /* 0x00000015001c7c82 */ /* 0x000fe20008000000 */
[----:B------:R-:W-:Y:S02]  /*82a0*/  UMOV UR25, UR17 ;  /* 0x0000001100197c82 */ /* 0x000fe40008000000 */
[----:B------:R1:W-:Y:S02]  /*82b0*/  UTMALDG.4D [UR16], [UR6], desc[UR8] ;  /* 0x00000810060075b4 */ /* 0x0003e40008019000 */
[----:B------:R1:W-:Y:S02]  /*82c0*/  UTMALDG.3D [UR24], [UR12], desc[UR8] ;  /* 0x000008180c0075b4 */ /* 0x0003e40008011000 */
[----:B-1----:R-:W-:Y:S01]  /*82d0*/  NOP ;  /* 0x0000000000007918 */ /* 0x002fe20000000000 */
.L_x_83:
[----:B------:R-:W-:Y:S05]  /*82e0*/  BSYNC B0 ;  /* 0x0000000000007941 */ /* 0x000fea0003800000 */
.L_x_82:
[----:B------:R-:W-:Y:S01]  /*82f0*/  BSSY B0, `(.L_x_87) ;  /* 0x0000027000007945 */ /* 0x000fe20003800000 */
[----:B------:R-:W-:-:S03]  /*8300*/  MOV R8, RZ ;  /* 0x000000ff00087202 */ /* 0x000fc60000000f00 */
[----:B------:R-:W-:Y:S05]  /*8310*/  @!P3 BRA `(.L_x_88) ;  /* 0x000000000090b947 */ /* 0x000fea0003800000 */
[----:B------:R-:W1:Y:S01]  /*8320*/  S2R R6, SR_CgaCtaId ;  /* 0x0000000000067919 */ /* 0x000e620000008800 */
[----:B------:R-:W-:-:S04]  /*8330*/  MOV R5, 0x400 ;  /* 0x0000040000057802 */ /* 0x000fc80000000f00 */
[----:B-1----:R-:W-:Y:S01]  /*8340*/  LEA R7, R6, R5, 0x18 ;  /* 0x0000000506077211 */ /* 0x002fe200078ec0ff */
[----:B------:R-:W-:-:S03]  /*8350*/  IMAD.MOV.U32 R6, RZ, RZ, 0x1 ;  /* 0x00000001ff067424 */ /* 0x000fc600078e00ff */
[----:B------:R-:W-:Y:S02]  /*8360*/  LEA R5, R4, R7, 0x3 ;  /* 0x0000000704057211 */ /* 0x000fe400078e18ff */
[----:B------:R-:W-:-:S04]  /*8370*/  SHF.L.U32 R6, R6, 0x1f, RZ ;  /* 0x0000001f06067819 */ /* 0x000fc800000006ff */
[----:B------:R-:W1:Y:S02]  /*8380*/  SYNCS.PHASECHK.TRANS64.TRYWAIT P0, [R5+URZ+0x1c860], R6 ;  /* 0x01c86006050075a7 */ /* 0x000e64000800017f */
[----:B-1----:R-:W-:Y:S05]  /*8390*/  @!P0 BRA `(.L_x_89) ;  /* 0x0000001800388947 */ /* 0x002fea0003800000 */
.L_x_138:
[----:B------:R-:W-:Y:S01]  /*83a0*/  ULOP3.LUT UR5, UR4, 0x2, URZ, 0xfc, !UPT ;  /* 0x0000000204057892 */ /* 0x000fe2000f8efc3f */
[----:B-1----:R-:W-:-:S03]  /*83b0*/  @P2 IMAD.MOV.U32 R6, RZ, RZ, 0x1000 ;  /* 0x00001000ff062424 */ /* 0x002fc600078e00ff */
[----:B------:R-:W-:Y:S01]  /*83c0*/  UPRMT UR5, UR5, 0x9910, URZ ;  /* 0x0000991005057896 */ /* 0x000fe2000800003f */
[----:B------:R1:W-:Y:S03]  /*83d0*/  @P2 SYNCS.ARRIVE.TRANS64 RZ, [R5+URZ+0x1c840], R6 ;  /* 0x01c8400605ff29a7 */ /* 0x0003e6000800003f */
[----:B------:R-:W-:-:S06]  /*83e0*/  UISETP.NE.AND UP0, UPT, UR5, 0x2, UPT ;  /* 0x000000020500788c */ /* 0x000fcc000bf05270 */
[----:B------:R-:W-:-:S13]  /*83f0*/  PLOP3.LUT P0, PT, PT, PT, UP0, 0x80, 0x0 ;  /* 0x000000000000781c */ /* 0x000fda0003f0f008 */
[----:B-1----:R-:W-:Y:S05]  /*8400*/  @P0 BRA `(.L_x_90) ;  /* 0x0000000000040947 */ /* 0x002fea0003800000 */
[----:B------:R-:W-:Y:S01]  /*8410*/  BPT.TRAP 0x1 ;  /* 0x000000040000795c */ /* 0x000fe20000300000 */
.L_x_90:
[----:B------:R-:W-:-:S04]  /*8420*/  LOP3.LUT P0, RZ, R0, 0x1f, RZ, 0xc0, !PT ;  /* 0x0000001f00ff7812 */ /* 0x000fc8000780c0ff */
[----:B------:R-:W-:-:S13]  /*8430*/  PLOP3.LUT P0, PT, P0, P2, PT, 0x2a, 0x0 ;  /* 0x000000000000781c */ /* 0x000fda0000704572 */
[----:B------:R-:W-:Y:S05]  /*8440*/  @P0 BRA `(.L_x_91) ;  /* 0x0000000000040947 */ /* 0x000fea0003800000 */
[----:B------:R-:W-:Y:S01]  /*8450*/  BPT.TRAP 0x1 ;  /* 0x000000040000795c */ /* 0x000fe20000300000 */
.L_x_91:
[----:B------:R-:W-:Y:S01]  /*8460*/  R2UR UR5, R7 ;  /* 0x00000000070572ca */ /* 0x000fe200000e0000 */
[----:B------:R-:W-:Y:S01]  /*8470*/  ULDC.64 UR6, c[0x0][0x198] ;  /* 0x0000660000067ab9 */ /* 0x000fe20000000a00 */
[----:B------:R-:W-:Y:S01]  /*8480*/  R2UR UR17, R5 ;  /* 0x00000000051172ca */ /* 0x000fe200000e0000 */
[----:B------:R-:W-:Y:S01]  /*8490*/  UIADD3 UR6, UP0, UR6, 0x2f0, URZ ;  /* 0x000002f006067890 */ /* 0x000fe2000ff1e03f */
[C---:B------:R-:W-:Y:S01]  /*84a0*/  R2UR UR16, R4.reuse ;  /* 0x00000000041072ca */ /* 0x040fe200000e0000 */
[----:B------:R-:W-:Y:S01]  /*84b0*/  UMOV UR8, 0x0 ;  /* 0x0000000000087882 */ /* 0x000fe20000000000 */
[----:B------:R-:W-:Y:S01]  /*84c0*/  UMOV UR9, 0x10000000 ;  /* 0x1000000000097882 */ /* 0x000fe20000000000 */
[----:B------:R-:W-:Y:S01]  /*84d0*/  UIADD3.X UR7, URZ, UR7, URZ, UP0, !UPT ;  /* 0x000000073f077290 */ /* 0x000fe200087fe43f */
[----:B------:R-:W-:Y:S01]  /*84e0*/  IADD3 R4, R4, 0x1, RZ ;  /* 0x0000000104047810 */ /* 0x000fe20007ffe0ff */
[----:B------:R-:W-:Y:S01]  /*84f0*/  UMOV UR18, URZ ;  /* 0x0000003f00127c82 */ /* 0x000fe20008000000 */
[----:B------:R-:W-:Y:S01]  /*8500*/  UMOV UR19, UR11 ;  /* 0x0000000b00137c82 */ /* 0x000fe20008000000 */
[----:B------:R-:W-:-:S04]  /*8510*/  IMAD.MOV.U32 R8, RZ, RZ, 0x40 ;  /* 0x00000040ff087424 */ /* 0x000fc800078e00ff */
[----:B------:R-:W-:Y:S02]  /*8520*/  UIADD3 UR17, UR17, 0x1c840, URZ ;  /* 0x0001c84011117890 */ /* 0x000fe4000fffe03f */
[----:B------:R-:W-:-:S09]  /*8530*/  ULEA UR16, UR16, UR5, 0xc ;  /* 0x0000000510107291 */ /* 0x000fd2000f8e603f */
[----:B------:R1:W-:Y:S02]  /*8540*/  UTMALDG.4D [UR16], [UR6], desc[UR8] ;  /* 0x00000810060075b4 */ /* 0x0003e40008019000 */
[----:B-1----:R-:W-:Y:S01]  /*8550*/  NOP ;  /* 0x0000000000007918 */ /* 0x002fe20000000000 */
.L_x_88:
[----:B------:R-:W-:Y:S05]  /*8560*/  BSYNC B0 ;  /* 0x0000000000007941 */ /* 0x000fea0003800000 */
.L_x_87:
[----:B------:R-:W-:Y:S01]  /*8570*/  BSSY B0, `(.L_x_92) ;  /* 0x000002b000007945 */ /* 0x000fe20003800000 */
[----:B------:R-:W-:-:S03]  /*8580*/  MOV R5, 0x1 ;  /* 0x0000000100057802 */ /* 0x000fc60000000f00 */
[----:B------:R-:W-:Y:S05]  /*8590*/  @!P3 BRA `(.L_x_93) ;  /* 0x0000000000a0b947 */ /* 0x000fea0003800000 */
[----:B------:R-:W1:Y:S01]  /*85a0*/  S2R R6, SR_CgaCtaId ;  /* 0x0000000000067919 */ /* 0x000e620000008800 */
[----:B------:R-:W-:Y:S01]  /*85b0*/  MOV R5, 0x400 ;  /* 0x0000040000057802 */ /* 0x000fe20000000f00 */
[----:B------:R-:W-:-:S05]  /*85c0*/  IMAD.MOV.U32 R7, RZ, RZ, 0x1 ;  /* 0x00000001ff077424 */ /* 0x000fca00078e00ff */
[----:B------:R-:W-:Y:S02]  /*85d0*/  SHF.L.U32 R7, R7, 0x1f, RZ ;  /* 0x0000001f07077819 */ /* 0x000fe400000006ff */
[----:B-1----:R-:W-:-:S04]  /*85e0*/  LEA R5, R6, R5, 0x18 ;  /* 0x0000000506057211 */ /* 0x002fc800078ec0ff */
[----:B------:R-:W-:-:S04]  /*85f0*/  LEA R6, R4, R5, 0x3 ;  /* 0x0000000504067211 */ /* 0x000fc800078e18ff */
[----:B------:R-:W1:Y:S02]  /*8600*/  SYNCS.PHASECHK.TRANS64.TRYWAIT P0, [R6+URZ+0x1c860], R7 ;  /* 0x01c86007060075a7 */ /* 0x000e64000800017f */
[----:B-1----:R-:W-:Y:S05]  /*8610*/  @!P0 BRA `(.L_x_94) ;  /* 0x0000001400ac8947 */ /* 0x002fea0003800000 */
.L_x_139:
        /* <DEDUP_REMOVED lines=8> */
.L_x_95:
[----:B------:R-:W-:-:S04]  /*86a0*/  LOP3.LUT P0, RZ, R0, 0x1f, RZ, 0xc0, !PT ;  /* 0x0000001f00ff7812 */ /* 0x000fc8000780c0ff */
[----:B------:R-:W-:-:S13]  /*86b0*/  PLOP3.LUT P0, PT, P0, P2, PT, 0x2a, 0x0 ;  /* 0x000000000000781c */ /* 0x000fda0000704572 */
[----:B------:R-:W-:Y:S05]  /*86c0*/  @P0 BRA `(.L_x_96) ;  /* 0x0000000000040947 */ /* 0x000fea0003800000 */
[----:B------:R-:W-:Y:S01]  /*86d0*/  BPT.TRAP 0x1 ;  /* 0x000000040000795c */ /* 0x000fe20000300000 */
.L_x_96:
[----:B------:R-:W-:Y:S01]  /*86e0*/  R2UR UR5, R5 ;  /* 0x00000000050572ca */ /* 0x000fe200000e0000 */
[----:B------:R-:W-:Y:S01]  /*86f0*/  ULDC.64 UR6, c[0x0][0x198] ;  /* 0x0000660000067ab9 */ /* 0x000fe20000000a00 */
[----:B------:R-:W-:Y:S01]  /*8700*/  R2UR UR17, R6 ;  /* 0x00000000061172ca */ /* 0x000fe200000e0000 */
[----:B------:R-:W-:Y:S01]  /*8710*/  UIADD3 UR6, UP0, UR6, 0x1f0, URZ ;  /* 0x000001f006067890 */ /* 0x000fe2000ff1e03f */
[----:B------:R-:W-:Y:S01]  /*8720*/  R2UR UR16, R4 ;  /* 0x00000000041072ca */ /* 0x000fe200000e0000 */
[----:B------:R-:W-:Y:S01]  /*8730*/  UMOV UR8, 0x0 ;  /* 0x0000000000087882 */ /* 0x000fe20000000000 */
[----:B------:R-:W-:Y:S01]  /*8740*/  R2UR UR19, R8 ;  /* 0x00000000081372ca */ /* 0x000fe200000e0000 */
[----:B------:R-:W-:Y:S01]  /*8750*/  UIADD3.X UR7, URZ, UR7, URZ, UP0, !UPT ;  /* 0x000000073f077290 */ /* 0x000fe200087fe43f */
[----:B------:R-:W-:Y:S01]  /*8760*/  IADD3 R4, R4, 0x1, RZ ;  /* 0x0000000104047810 */ /* 0x000fe20007ffe0ff */
[----:B------:R-:W-:Y:S01]  /*8770*/  UMOV UR9, 0x10000000 ;  /* 0x1000000000097882 */ /* 0x000fe20000000000 */
[----:B------:R-:W-:-:S02]  /*8780*/  UMOV UR18, URZ ;  /* 0x0000003f00127c82 */ /* 0x000fc40008000000 */
[C---:B------:R-:W-:Y:S02]  /*8790*/  ISETP.NE.AND P5, PT, R4.reuse, 0x4, PT ;  /* 0x000000040400780c */ /* 0x040fe40003fa5270 */
[C---:B------:R-:W-:Y:S01]  /*87a0*/  ISETP.NE.AND P0, PT, R4.reuse, 0x4, PT ;  /* 0x000000040400780c */ /* 0x040fe20003f05270 */
[----:B------:R-:W-:Y:S01]  /*87b0*/  UIADD3 UR17, UR17, 0x1c840, URZ ;  /* 0x0001c84011117890 */ /* 0x000fe2000fffe03f */
[----:B------:R-:W-:Y:S01]  /*87c0*/  SEL R4, R4, RZ, P5 ;  /* 0x000000ff04047207 */ /* 0x000fe20002800000 */
[----:B------:R-:W-:Y:S01]  /*87d0*/  ULEA UR16, UR16, UR5, 0xc ;  /* 0x0000000510107291 */ /* 0x000fe2000f8e603f */
[----:B------:R-:W-:Y:S01]  /*87e0*/  SEL R5, RZ, 0x1, !P0 ;  /* 0x00000001ff057807 */ /* 0x000fe20004000000 */
[----:B------:R-:W-:-:S09]  /*87f0*/  UIADD3 UR19, UR11, UR19, URZ ;  /* 0x000000130b137290 */ /* 0x000fd2000fffe03f */
[----:B------:R1:W-:Y:S02]  /*8800*/  UTMALDG.4D [UR16], [UR6], desc[UR8] ;  /* 0x00000810060075b4 */ /* 0x0003e40008019000 */
[----:B-1----:R-:W-:Y:S01]  /*8810*/  NOP ;  /* 0x0000000000007918 */ /* 0x002fe20000000000 */
.L_x_93:
[----:B------:R-:W-:Y:S05]  /*8820*/  BSYNC B0 ;  /* 0x0000000000007941 */ /* 0x000fea0003800000 */
.L_x_92:
[----:B------:R-:W-:Y:S01]  /*8830*/  BSSY B0, `(.L_x_97) ;  /* 0x0000031000007945 */ /* 0x000fe20003800000 */
[----:B------:R-:W-:-:S03]  /*8840*/  IMAD.MOV.U32 R9, RZ, RZ, RZ ;  /* 0x000000ffff097224 */ /* 0x000fc600078e00ff */
[----:B------:R-:W-:Y:S05]  /*8850*/  @!P4 BRA `(.L_x_98) ;  /* 0x0000000000b8c947 */ /* 0x000fea0003800000 */
[----:B------:R-:W1:Y:S01]  /*8860*/  S2R R7, SR_CgaCtaId ;  /* 0x0000000000077919 */ /* 0x000e620000008800 */
[----:B------:R-:W-:Y:S02]  /*8870*/  MOV R6, 0x400 ;  /* 0x0000040000067802 */ /* 0x000fe40000000f00 */
[----:B------:R-:W-:-:S04]  /*8880*/  MOV R9, 0x1 ;  /* 0x0000000100097802 */ /* 0x000fc80000000f00 */
[----:B------:R-:W-:Y:S02]  /*8890*/  SHF.L.U32 R9, R9, 0x1f, RZ ;  /* 0x0000001f09097819 */ /* 0x000fe400000006ff */
[----:B-1----:R-:W-:-:S05]  /*88a0*/  LEA R7, R7, R6, 0x18 ;  /* 0x0000000607077211 */ /* 0x002fca00078ec0ff */
[----:B------:R-:W-:-:S04]  /*88b0*/  IMAD R6, R2, 0x8, R7 ;  /* 0x0000000802067824 */ /* 0x000fc800078e0207 */
[----:B------:R-:W1:Y:S02]  /*88c0*/  SYNCS.PHASECHK.TRANS64.TRYWAIT P0, [R6+URZ+0x1c820], R9 ;  /* 0x01c82009060075a7 */ /* 0x000e64000800017f */
[----:B-1----:R-:W-:Y:S05]  /*88d0*/  @!P0 BRA `(.L_x_99) ;  /* 0x0000001400108947 */ /* 0x002fea0003800000 */
.L_x_140:
        /* <DEDUP_REMOVED lines=8> */
.L_x_100:
[----:B------:R-:W-:-:S04]  /*8960*/  LOP3.LUT P0, RZ, R0, 0x1f, RZ, 0xc0, !PT ;  /* 0x0000001f00ff7812 */ /* 0x000fc8000780c0ff */
[----:B------:R-:W-:-:S13]  /*8970*/  PLOP3.LUT P0, PT, P0, P2, PT, 0x2a, 0x0 ;  /* 0x000000000000781c */ /* 0x000fda0000704572 */
[----:B------:R-:W-:Y:S05]  /*8980*/  @P0 BRA `(.L_x_101) ;  /* 0x0000000000040947 */ /* 0x000fea0003800000 */
[----:B------:R-:W-:Y:S01]  /*8990*/  BPT.TRAP 0x1 ;  /* 0x000000040000795c */ /* 0x000fe20000300000 */
.L_x_101:
[----:B------:R-:W-:Y:S01]  /*89a0*/  R2UR UR17, R6 ;  /* 0x00000000061172ca */ /* 0x000fe200000e0000 */
[C---:B------:R-:W-:Y:S01]  /*89b0*/  IMAD R6, R2.reuse, 0x2000, R7 ;  /* 0x0000200002067824 */ /* 0x040fe200078e0207 */
[----:B------:R-:W-:Y:S01]  /*89c0*/  LEA R7, R2, R7, 0x9 ;  /* 0x0000000702077211 */ /* 0x000fe200078e48ff */
[----:B------:R-:W-:Y:S01]  /*89d0*/  ULDC.64 UR12, c[0x0][0x198] ;  /* 0x00006600000c7ab9 */ /* 0x000fe20000000a00 */
[----:B------:R-:W-:Y:S01]  /*89e0*/  UMOV UR8, 0x0 ;  /* 0x0000000000087882 */ /* 0x000fe20000000000 */
[----:B------:R-:W-:Y:S01]  /*89f0*/  UIADD3 UR6, UP0, UR12, 0x3f0, URZ ;  /* 0x000003f00c067890 */ /* 0x000fe2000ff1e03f */
[----:B------:R-:W-:Y:S01]  /*8a00*/  R2UR UR16, R6 ;  /* 0x00000000061072ca */ /* 0x000fe200000e0000 */
[----:B------:R-:W-:Y:S01]  /*8a10*/  UIADD3 UR12, UP1, UR12, 0x5f0, URZ ;  /* 0x000005f00c0c7890 */ /* 0x000fe2000ff3e03f */
[----:B------:R-:W-:Y:S01]  /*8a20*/  R2UR UR24, R7 ;  /* 0x00000000071872ca */ /* 0x000fe200000e0000 */
[----:B------:R-:W-:Y:S01]  /*8a30*/  UIADD3.X UR7, URZ, UR13, URZ, UP0, !UPT ;  /* 0x0000000d3f077290 */ /* 0x000fe200087fe43f */
[----:B------:R-:W-:Y:S01]  /*8a40*/  VIADD R2, R2, 0x1 ;  /* 0x0000000102027836 */ /* 0x000fe20000000000 */
[----:B------:R-:W-:Y:S01]  /*8a50*/  UIADD3.X UR13, URZ, UR13, URZ, UP1, !UPT ;  /* 0x0000000d3f0d7290 */ /* 0x000fe20008ffe43f */
[----:B------:R-:W-:Y:S01]  /*8a60*/  MOV R9, 0x1 ;  /* 0x0000000100097802 */ /* 0x000fe20000000f00 */
[----:B------:R-:W-:Y:S01]  /*8a70*/  UIADD3 UR17, UR17, 0x1c800, URZ ;  /* 0x0001c80011117890 */ /* 0x000fe2000fffe03f */
[----:B------:R-:W-:Y:S01]  /*8a80*/  UMOV UR9, 0x10000000 ;  /* 0x1000000000097882 */ /* 0x000fe20000000000 */
[----:B------:R-:W-:Y:S01]  /*8a90*/  UMOV UR18, URZ ;  /* 0x0000003f00127c82 */ /* 0x000fe20008000000 */
[----:B------:R-:W-:Y:S01]  /*8aa0*/  UMOV UR19, URZ ;  /* 0x0000003f00137c82 */ /* 0x000fe20008000000 */
[----:B------:R-:W-:-:S02]  /*8ab0*/  UMOV UR26, URZ ;  /* 0x0000003f001a7c82 */ /* 0x000fc40008000000 */
[----:B------:R-:W-:Y:S02]  /*8ac0*/  UIADD3 UR16, UR16, 0xc000, URZ ;  /* 0x0000c00010107890 */ /* 0x000fe4000fffe03f */
[----:B------:R-:W-:Y:S01]  /*8ad0*/  UIADD3 UR24, UR24, 0x1c000, URZ ;  /* 0x0001c00018187890 */ /* 0x000fe2000fffe03f */
[----:B------:R-:W-:Y:S01]  /*8ae0*/  UMOV UR27, UR20 ;  /* 0x00000014001b7c82 */ /* 0x000fe20008000000 */
[----:B------:R-:W-:Y:S01]  /*8af0*/  UMOV UR28, UR21 ;  /* 0x00000015001c7c82 */ /* 0x000fe20008000000 */
[----:B------:R-:W-:-:S04]  /*8b00*/  UMOV UR25, UR17 ;  /* 0x0000001100197c82 */ /* 0x000fc80008000000 */
[----:B------:R1:W-:Y:S02]  /*8b10*/  UTMALDG.4D [UR16], [UR6], desc[UR8] ;  /* 0x00000810060075b4 */ /* 0x0003e40008019000 */
[----:B------:R1:W-:Y:S02]  /*8b20*/  UTMALDG.3D [UR24], [UR12], desc[UR8] ;  /* 0x000008180c0075b4 */ /* 0x0003e40008011000 */
[----:B-1----:R-:W-:Y:S01]  /*8b30*/  NOP ;  /* 0x0000000000007918 */ /* 0x002fe20000000000 */
.L_x_98:
[----:B------:R-:W-:Y:S05]  /*8b40*/  BSYNC B0 ;  /* 0x0000000000007941 */ /* 0x000fea0003800000 */
.L_x_97:
[----:B------:R-:W-:Y:S04]  /*8b50*/  BSSY B0, `(.L_x_102) ;  /* 0x0000024000007945 */ /* 0x000fe80003800000 */
[----:B------:R-:W-:Y:S05]  /*8b60*/  @!P3 BRA `(.L_x_103) ;  /* 0x000000000088b947 */ /* 0x000fea0003800000 */
[----:B------:R-:W1:Y:S01]  /*8b70*/  S2R R7, SR_CgaCtaId ;  /* 0x0000000000077919 */ /* 0x000e620000008800 */
[----:B------:R-:W-:Y:S02]  /*8b80*/  MOV R6, 0x400 ;  /* 0x0000040000067802 */ /* 0x000fe40000000f00 */
[----:B------:R-:W-:Y:S02]  /*8b90*/  SHF.L.U32 R5, R5, 0x1f, RZ ;  /* 0x0000001f05057819 */ /* 0x000fe400000006ff */
[----:B-1----:R-:W-:-:S05]  /*8ba0*/  LEA R7, R7, R6, 0x18 ;  /* 0x0000000607077211 */ /* 0x002fca00078ec0ff */
[----:B------:R-:W-:-:S04]  /*8bb0*/  IMAD R6, R4, 0x8, R7 ;  /* 0x0000000804067824 */ /* 0x000fc800078e0207 */
[----:B------:R-:W1:Y:S02]  /*8bc0*/  SYNCS.PHASECHK.TRANS64.TRYWAIT P0, [R6+URZ+0x1c860], R5 ;  /* 0x01c86005060075a7 */ /* 0x000e64000800017f */
[----:B-1----:R-:W-:Y:S05]  /*8bd0*/  @!P0 BRA `(.L_x_104) ;  /* 0x0000001000648947 */ /* 0x002fea0003800000 */
.L_x_141:
        /* <DEDUP_REMOVED lines=8> */
.L_x_105:
[----:B------:R-:W-:-:S04]  /*8c60*/  LOP3.LUT P0, RZ, R0, 0x1f, RZ, 0xc0, !PT ;  /* 0x0000001f00ff7812 */ /* 0x000fc8000780c0ff */
[----:B------:R-:W-:-:S13]  /*8c70*/  PLOP3.LUT P0, PT, P0, P2, PT, 0x2a, 0x0 ;  /* 0x000000000000781c */ /* 0x000fda0000704572 */
[----:B------:R-:W-:Y:S05]  /*8c80*/  @P0 BRA `(.L_x_106) ;  /* 0x0000000000040947 */ /* 0x000fea0003800000 */
[----:B------:R-:W-:Y:S01]  /*8c90*/  BPT.TRAP 0x1 ;  /* 0x000000040000795c */ /* 0x000fe20000300000 */
.L_x_106:
        /* <DEDUP_REMOVED lines=8> */
[----:B------:R-:W-:Y:S01]  /*8d20*/  UMOV UR9, 0x10000000 ;  /* 0x1000000000097882 */ /* 0x000fe20000000000 */
[----:B------:R-:W-:-:S06]  /*8d30*/  UMOV UR18, URZ ;  /* 0x0000003f00127c82 */ /* 0x000fcc0008000000 */
[----:B------:R-:W-:Y:S02]  /*8d40*/  ULEA UR16, UR16, UR5, 0xc ;  /* 0x0000000510107291 */ /* 0x000fe4000f8e603f */
[----:B------:R-:W-:Y:S02]  /*8d50*/  UIADD3 UR19, UR11, UR19, URZ ;  /* 0x000000130b137290 */ /* 0x000fe4000fffe03f */
[----:B------:R-:W-:-:S09]  /*8d60*/  UIADD3 UR17, UR17, 0x1c840, URZ ;  /* 0x0001c84011117890 */ /* 0x000fd2000fffe03f */
[----:B------:R1:W-:Y:S02]  /*8d70*/  UTMALDG.4D [UR16], [UR6], desc[UR8] ;  /* 0x00000810060075b4 */ /* 0x0003e40008019000 */
[----:B-1----:R-:W-:Y:S01]  /*8d80*/  NOP ;  /* 0x0000000000007918 */ /* 0x002fe20000000000 */
.L_x_103:
[----:B------:R-:W-:Y:S05]  /*8d90*/  BSYNC B0 ;  /* 0x0000000000007941 */ /* 0x000fea0003800000 */
.L_x_102:
[----:B------:R-:W-:-:S13]  /*8da0*/  ISETP.GE.AND P0, PT, R3, 0x81, PT ;  /* 0x000000810300780c */ /* 0x000fda0003f06270 */
[----:B------:R-:W-:Y:S05]  /*8db0*/  @!P0 EXIT ;  /* 0x000000000000894d */ /* 0x000fea0003800000 */
[----:B------:R-:W-:Y:S01]  /*8dc0*/  VIADD R3, R3, 0x7f ;  /* 0x0000007f03037836 */ /* 0x000fe20000000000 */
[----:B------:R-:W-:Y:S01]  /*8dd0*/  LOP3.LUT P0, RZ, R0, 0x1f, RZ, 0xc0, !PT ;  /* 0x0000001f00ff7812 */ /* 0x000fe2000780c0ff */
[----:B------:R-:W-:Y:S03]  /*8de0*/  BSSY B0, `(.L_x_107) ;  /* 0x000008a000007945 */ /* 0x000fe60003800000 */
[----:B------:R-:W-:Y:S02]  /*8df0*/  SHF.R.S32.HI R0, RZ, 0x1f, R3 ;  /* 0x0000001fff007819 */ /* 0x000fe40000011403 */
[----:B------:R-:W-:Y:S02]  /*8e00*/  PLOP3.LUT P0, PT, P0, P2, PT, 0x2a, 0x0 ;  /* 0x000000000000781c */ /* 0x000fe40000704572 */
[----:B------:R-:W-:Y:S02]  /*8e10*/  LEA.HI R0, R0, R3, RZ, 0x7 ;  /* 0x0000000300007211 */ /* 0x000fe400078f38ff */
[----:B------:R-:W-:-:S02]  /*8e20*/  MOV R3, UR4 ;  /* 0x0000000400037c02 */ /* 0x000fc40008000f00 */
[----:B------:R-:W-:Y:S02]  /*8e30*/  SHF.R.S32.HI R4, RZ, 0x7, R0 ;  /* 0x00000007ff047819 */ /* 0x000fe40000011400 */
[----:B------:R-:W-:Y:S02]  /*8e40*/  LOP3.LUT R0, R3, 0x2, RZ, 0xfc, !PT ;  /* 0x0000000203007812 */ /* 0x000fe400078efcff */
[----:B------:R-:W-:Y:S01]  /*8e50*/  MOV R3, 0x1 ;  /* 0x0000000100037802 */ /* 0x000fe20000000f00 */
[----:B------:R-:W-:-:S07]  /*8e60*/  IMAD.SHL.U32 R4, R4, 0x4, RZ ;  /* 0x0000000404047824 */ /* 0x000fce00078e00ff */
.L_x_122:
[----:B------:R-:W-:Y:S04]  /*8e70*/  BSSY B1, `(.L_x_108) ;  /* 0x0000020000017945 */ /* 0x000fe80003800000 */
[----:B------:R-:W-:Y:S05]  /*8e80*/  @!P3 BRA `(.L_x_109) ;  /* 0x000000000078b947 */ /* 0x000fea0003800000 */
[----:B------:R-:W1:Y:S01]  /*8e90*/  S2R R6, SR_CgaCtaId ;  /* 0x0000000000067919 */ /* 0x000e620000008800 */
[----:B------:R-:W-:-:S04]  /*8ea0*/  MOV R5, 0x400 ;  /* 0x0000040000057802 */ /* 0x000fc80000000f00 */
[----:B-1----:R-:W-:Y:S02]  /*8eb0*/  LEA R7, R6, R5, 0x18 ;  /* 0x0000000506077211 */ /* 0x002fe400078ec0ff */
[----:B------:R-:W-:-:S03]  /*8ec0*/  SHF.L.U32 R5, R3, 0x1f, RZ ;  /* 0x0000001f03057819 */ /* 0x000fc600000006ff */
[----:B------:R-:W-:-:S04]  /*8ed0*/  IMAD R6, R2, 0x8, R7 ;  /* 0x0000000802067824 */ /* 0x000fc800078e0207 */
[----:B------:R-:W1:Y:S02]  /*8ee0*/  SYNCS.PHASECHK.TRANS64.TRYWAIT P4, [R6+URZ+0x1c820], R5 ;  /* 0x01c82005060075a7 */ /* 0x000e64000808017f */
[----:B-1----:R-:W-:Y:S05]  /*8ef0*/  @!P4 BRA `(.L_x_110) ;  /* 0x0000000c00b0c947 */ /* 0x002fea0003800000 */
.L_x_142:
[----:B-1----:R-:W-:-:S04]  /*8f00*/  @P2 MOV R5, 0x2200 ;  /* 0x0000220000052802 */ /* 0x002fc80000000f00 */
[----:B------:R1:W-:Y:S02]  /*8f10*/  @P2 SYNCS.ARRIVE.TRANS64 RZ, [R6+URZ+0x1c800], R5 ;  /* 0x01c8000506ff29a7 */ /* 0x0003e4000800003f */
[----:B-1----:R-:W-:-:S04]  /*8f20*/  PRMT R5, R0, 0x9910, RZ ;  /* 0x0000991000057816 */ /* 0x002fc800000000ff */
[----:B------:R-:W-:-:S13]  /*8f30*/  ISETP.NE.AND P4, PT, R5, 0x2, PT ;  /* 0x000000020500780c */ /* 0x000fda0003f85270 */
[----:B------:R-:W-:Y:S05]  /*8f40*/  @P4 BRA `(.L_x_111) ;  /* 0x0000000000044947 */ /* 0x000fea0003800000 */
[----:B------:R-:W-:Y:S01]  /*8f50*/  BPT.TRAP 0x1 ;  /* 0x000000040000795c */ /* 0x000fe20000300000 */
.L_x_111:
[----:B------:R-:W-:Y:S05]  /*8f60*/  @P0 BRA `(.L_x_112) ;  /* 0x0000000000040947 */ /* 0x000fea0003800000 */
[----:B------:R-:W-:Y:S01]  /*8f70*/  BPT.TRAP 0x1 ;  /* 0x000000040000795c */ /* 0x000fe20000300000 */
.L_x_112:
[----:B------:R-:W-:Y:S01]  /*8f80*/  IMAD R7, R2, 0x2000, R7 ;  /* 0x0000200002077824 */ /* 0x000fe200078e0207 */
[----:B------:R-:W-:Y:S01]  /*8f90*/  R2UR UR17, R6 ;  /* 0x00000000061172ca */ /* 0x000fe200000e0000 */
[----:B------:R-:W-:Y:S01]  /*8fa0*/  ULDC.64 UR6, c[0x0][0x198] ;  /* 0x0000660000067ab9 */ /* 0x000fe20000000a00 */
[----:B------:R-:W-:Y:S01]  /*8fb0*/  R2UR UR19, R9 ;  /* 0x00000000091372ca */ /* 0x000fe200000e0000 */
[----:B------:R-:W-:Y:S01]  /*8fc0*/  UIADD3 UR6, UP0, UR6, 0xf0, URZ ;  /* 0x000000f006067890 */ /* 0x000fe2000ff1e03f */
[----:B------:R-:W-:Y:S01]  /*8fd0*/  R2UR UR16, R7 ;  /* 0x00000000071072ca */ /* 0x000fe200000e0000 */
[----:B------:R-:W-:Y:S01]  /*8fe0*/  UMOV UR8, 0x0 ;  /* 0x0000000000087882 */ /* 0x000fe20000000000 */
[----:B------:R-:W-:Y:S01]  /*8ff0*/  UMOV UR9, 0x10000000 ;  /* 0x1000000000097882 */ /* 0x000fe20000000000 */
[----:B------:R-:W-:Y:S01]  /*9000*/  UIADD3.X UR7, URZ, UR7, URZ, UP0, !UPT ;  /* 0x000000073f077290 */ /* 0x000fe200087fe43f */
[----:B------:R-:W-:-:S05]  /*9010*/  UMOV UR18, URZ ;  /* 0x0000003f00127c82 */ /* 0x000fca0008000000 */
[----:B------:R-:W-:Y:S02]  /*9020*/  UIADD3 UR17, UR17, 0x1c800, URZ ;  /* 0x0001c80011117890 */ /* 0x000fe4000fffe03f */
[----:B------:R-:W-:Y:S02]  /*9030*/  USHF.L.U32 UR19, UR19, 0x7, URZ ;  /* 0x0000000713137899 */ /* 0x000fe4000800063f */
[----:B------:R-:W-:-:S09]  /*9040*/  UIADD3 UR16, UR16, 0xc000, URZ ;  /* 0x0000c00010107890 */ /* 0x000fd2000fffe03f */
[----:B------:R1:W-:Y:S02]  /*9050*/  UTMALDG.4D [UR16], [UR6], desc[UR8] ;  /* 0x00000810060075b4 */ /* 0x0003e40008019000 */
[----:B-1----:R-:W-:Y:S01]  /*9060*/  NOP ;  /* 0x0000000000007918 */ /* 0x002fe20000000000 */
.L_x_109:
[----:B------:R-:W-:Y:S05]  /*9070*/  BSYNC B1 ;  /* 0x0000000000017941 */ /* 0x000fea0003800000 */
.L_x_108:
[C---:B------:R-:W-:Y:S01]  /*9080*/  ISETP.LT.OR P4, PT, R4.reuse, 0x6, !P3 ;  /* 0x000000060400780c */ /* 0x040fe20005f81670 */
[----:B------:R-:W-:Y:S01]  /*9090*/  BSSY B1, `(.L_x_113) ;  /* 0x000001c000017945 */ /* 0x000fe20003800000 */
[----:B------:R-:W-:-:S11]  /*90a0*/  ISETP.LT.OR P5, PT, R4, 0x7, !P3 ;  /* 0x000000070400780c */ /* 0x000fd60005fa1670 */
[----:B------:R-:W-:Y:S05]  /*90b0*/  @P4 BRA `(.L_x_114) ;  /* 0x0000000000644947 */ /* 0x000fea0003800000 */
[----:B------:R-:W1:Y:S01]  /*90c0*/  S2R R6, SR_CgaCtaId ;  /* 0x0000000000067919 */ /* 0x000e620000008800 */
[----:B------:R-:W-:Y:S01]  /*90d0*/  MOV R5, 0x400 ;  /* 0x0000040000057802 */ /* 0x000fe20000000f00 */
[----:B------:R-:W-:Y:S01]  /*90e0*/  ULDC.64 UR6, c[0x0][0x198] ;  /* 0x0000660000067ab9 */ /* 0x000fe20000000a00 */
[----:B------:R-:W-:Y:S01]  /*90f0*/  R2UR UR26, R9 ;  /* 0x00000000091a72ca */ /* 0x000fe200000e0000 */
[----:B------:R-:W-:Y:S01]  /*9100*/  UIADD3 UR6, UP0, UR6, 0x4f0, URZ ;  /* 0x000004f006067890 */ /* 0x000fe2000ff1e03f */
[----:B------:R-:W-:Y:S01]  /*9110*/  UMOV UR8, 0x0 ;  /* 0x0000000000087882 */ /* 0x000fe20000000000 */
[----:B------:R-:W-:Y:S02]  /*9120*/  UMOV UR9, 0x10000000 ;  /* 0x1000000000097882 */ /* 0x000fe40000000000 */
[----:B------:R-:W-:Y:S01]  /*9130*/  UIADD3.X UR7, URZ, UR7, URZ, UP0, !UPT ;  /* 0x000000073f077290 */ /* 0x000fe200087fe43f */
[----:B------:R-:W-:Y:S01]  /*9140*/  UMOV UR27, UR20 ;  /* 0x00000014001b7c82 */ /* 0x000fe20008000000 */
[----:B------:R-:W-:-:S06]  /*9150*/  UMOV UR28, UR21 ;  /* 0x00000015001c7c82 */ /* 0x000fcc0008000000 */
[----:B------:R-:W-:Y:S01]  /*9160*/  USHF.L.U32 UR26, UR26, 0x7, URZ ;  /* 0x000000071a1a7899 */ /* 0x000fe2000800063f */
[----:B-1----:R-:W-:-:S04]  /*9170*/  LEA R5, R6, R5, 0x18 ;  /* 0x0000000506057211 */ /* 0x002fc800078ec0ff */
[C---:B------:R-:W-:Y:S01]  /*9180*/  LEA R6, R2.reuse, R5, 0x3 ;  /* 0x0000000502067211 */ /* 0x040fe200078e18ff */
[----:B------:R-:W-:-:S03]  /*9190*/  IMAD R5, R2, 0x200, R5 ;  /* 0x0000020002057824 */ /* 0x000fc600078e0205 */
[----:B------:R-:W-:Y:S02]  /*91a0*/  R2UR UR25, R6 ;  /* 0x00000000061972ca */ /* 0x000fe400000e0000 */
[----:B------:R-:W-:Y:S02]  /*91b0*/  R2UR UR24, R5 ;  /* 0x00000000051872ca */ /* 0x000fe400000e0000 */
[----:B------:R-:W-:-:S04]  /*91c0*/  IADD3 R5, R2, 0x1, RZ ;  /* 0x0000000102057810 */ /* 0x000fc80007ffe0ff */
[----:B------:R-:W-:-:S04]  /*91d0*/  ISETP.NE.AND P4, PT, R5, 0x4, PT ;  /* 0x000000040500780c */ /* 0x000fc80003f85270 */
[----:B------:R-:W-:Y:S01]  /*91e0*/  SEL R2, RZ, 0x1, P4 ;  /* 0x00000001ff027807 */ /* 0x000fe20002000000 */
[----:B------:R-:W-:Y:S02]  /*91f0*/  UIADD3 UR25, UR25, 0x1c800, URZ ;  /* 0x0001c80019197890 */ /* 0x000fe4000fffe03f */
[----:B------:R-:W-:Y:S01]  /*9200*/  UIADD3 UR24, UR24, 0x1c000, URZ ;  /* 0x0001c00018187890 */ /* 0x000fe2000fffe03f */
[----:B------:R-:W-:Y:S02]  /*9210*/  LOP3.LUT R3, R3, R2, RZ, 0x3c, !PT ;  /* 0x0000000203037212 */ /* 0x000fe400078e3cff */
[----:B------:R-:W-:-:S06]  /*9220*/  SEL R2, R5, RZ, P4 ;  /* 0x000000ff05027207 */ /* 0x000fcc0002000000 */
[----:B------:R1:W-:Y:S02]  /*9230*/  UTMALDG.3D [UR24], [UR6], desc[UR8] ;  /* 0x00000818060075b4 */ /* 0x0003e40008011000 */
[----:B-1----:R-:W-:Y:S01]  /*9240*/  NOP ;  /* 0x0000000000007918 */ /* 0x002fe20000000000 */
.L_x_114:
[----:B------:R-:W-:Y:S05]  /*9250*/  BSYNC B1 ;  /* 0x0000000000017941 */ /* 0x000fea0003800000 */
.L_x_113:
[----:B------:R-:W-:Y:S04]  /*9260*/  BSSY B1, `(.L_x_115) ;  /* 0x0000020000017945 */ /* 0x000fe80003800000 */
[----:B------:R-:W-:Y:S05]  /*9270*/  @P5 BRA `(.L_x_116) ;  /* 0x0000000000785947 */ /* 0x000fea0003800000 */
[----:B------:R-:W1:Y:S01]  /*9280*/  S2R R6, SR_CgaCtaId ;  /* 0x0000000000067919 */ /* 0x000e620000008800 */
[----:B------:R-:W-:Y:S02]  /*9290*/  MOV R5, 0x400 ;  /* 0x0000040000057802 */ /* 0x000fe40000000f00 */
[----:B------:R-:W-:Y:S02]  /*92a0*/  SHF.L.U32 R7, R3, 0x1f, RZ ;  /* 0x0000001f03077819 */ /* 0x000fe400000006ff */
[----:B-1----:R-:W-:-:S05]  /*92b0*/  LEA R5, R6, R5, 0x18 ;  /* 0x0000000506057211 */ /* 0x002fca00078ec0ff */
[----:B------:R-:W-:-:S04]  /*92c0*/  IMAD R6, R2, 0x8, R5 ;  /* 0x0000000802067824 */ /* 0x000fc800078e0205 */
[----:B------:R-:W1:Y:S02]  /*92d0*/  SYNCS.PHASECHK.TRANS64.TRYWAIT P4, [R6+URZ+0x1c820], R7 ;  /* 0x01c82007060075a7 */ /* 0x000e64000808017f */
[----:B-1----:R-:W-:Y:S05]  /*92e0*/  @!P4 BRA `(.L_x_117) ;  /* 0x0000000800c8c947 */ /* 0x002fea0003800000 */
.L_x_143:
[----:B-1----:R-:W-:-:S04]  /*92f0*/  @P1 MOV R7, 0x2200 ;  /* 0x0000220000071802 */ /* 0x002fc80000000f00 */
[----:B------:R1:W-:Y:S02]  /*9300*/  @P1 SYNCS.ARRIVE.TRANS64 RZ, [R6+URZ+0x1c800], R7 ;  /* 0x01c8000706ff19a7 */ /* 0x0003e4000800003f */
[----:B-1----:R-:W-:-:S04]  /*9310*/  PRMT R7, R0, 0x9910, RZ ;  /* 0x0000991000077816 */ /* 0x002fc800000000ff */
[----:B------:R-:W-:-:S13]  /*9320*/  ISETP.NE.AND P4, PT, R7, 0x2, PT ;  /* 0x000000020700780c */ /* 0x000fda0003f85270 */
[----:B------:R-:W-:Y:S05]  /*9330*/  @P4 BRA `(.L_x_118) ;  /* 0x0000000000044947 */ /* 0x000fea0003800000 */
[----:B------:R-:W-:Y:S01]  /*9340*/  BPT.TRAP 0x1 ;  /* 0x000000040000795c */ /* 0x000fe20000300000 */
.L_x_118:
[----:B------:R-:W-:Y:S05]  /*9350*/  @P0 BRA `(.L_x_119) ;  /* 0x0000000000040947 */ /* 0x000fea0003800000 */
[----:B------:R-:W-:Y:S01]  /*9360*/  BPT.TRAP 0x1 ;  /* 0x000000040000795c */ /* 0x000fe20000300000 */
.L_x_119:
        /* <DEDUP_REMOVED lines=15> */
.L_x_116:
[----:B------:R-:W-:Y:S05]  /*9460*/  BSYNC B1 ;  /* 0x0000000000017941 */ /* 0x000fea0003800000 */
.L_x_115:
[----:B------:R-:W-:Y:S01]  /*9470*/  ISETP.LT.OR P4, PT, R4, 0x8, !P3 ;  /* 0x000000080400780c */ /* 0x000fe20005f81670 */
[----:B------:R-:W-:-:S12]  /*9480*/  BSSY B1, `(.L_x_120) ;  /* 0x000001c000017945 */ /* 0x000fd80003800000 */
[----:B------:R-:W-:Y:S05]  /*9490*/  @P4 BRA `(.L_x_121) ;  /* 0x0000000000684947 */ /* 0x000fea0003800000 */
[----:B------:R-:W1:Y:S01]  /*94a0*/  S2R R6, SR_CgaCtaId ;  /* 0x0000000000067919 */ /* 0x000e620000008800 */
[----:B------:R-:W-:Y:S01]  /*94b0*/  MOV R5, 0x400 ;  /* 0x0000040000057802 */ /* 0x000fe20000000f00 */
[----:B------:R-:W-:Y:S01]  /*94c0*/  ULDC.64 UR6, c[0x0][0x198] ;  /* 0x0000660000067ab9 */ /* 0x000fe20000000a00 */
[C---:B------:R-:W-:Y:S01]  /*94d0*/  R2UR UR26, R9.reuse ;  /* 0x00000000091a72ca */ /* 0x040fe200000e0000 */
[----:B------:R-:W-:Y:S01]  /*94e0*/  UIADD3 UR6, UP0, UR6, 0x5f0, URZ ;  /* 0x000005f006067890 */ /* 0x000fe2000ff1e03f */
[----:B------:R-:W-:Y:S01]  /*94f0*/  VIADD R9, R9, 0x1 ;  /* 0x0000000109097836 */ /* 0x000fe20000000000 */
[----:B------:R-:W-:Y:S01]  /*9500*/  UMOV UR8, 0x0 ;  /* 0x0000000000087882 */ /* 0x000fe20000000000 */
[----:B------:R-:W-:Y:S01]  /*9510*/  UMOV UR9, 0x10000000 ;  /* 0x1000000000097882 */ /* 0x000fe20000000000 */
[----:B------:R-:W-:Y:S01]  /*9520*/  UIADD3.X UR7, URZ, UR7, URZ, UP0, !UPT ;  /* 0x000000073f077290 */ /* 0x000fe200087fe43f */
[----:B------:R-:W-:Y:S01]  /*9530*/  UMOV UR27, UR20 ;  /* 0x00000014001b7c82 */ /* 0x000fe20008000000 */
[----:B------:R-:W-:-:S06]  /*9540*/  UMOV UR28, UR21 ;  /* 0x00000015001c7c82 */ /* 0x000fcc0008000000 */
[----:B------:R-:W-:Y:S01]  /*9550*/  USHF.L.U32 UR26, UR26, 0x7, URZ ;  /* 0x000000071a1a7899 */ /* 0x000fe2000800063f */
[----:B-1----:R-:W-:-:S04]  /*9560*/  LEA R5, R6, R5, 0x18 ;  /* 0x0000000506057211 */ /* 0x002fc800078ec0ff */
[C---:B------:R-:W-:Y:S01]  /*9570*/  LEA R6, R2.reuse, R5, 0x3 ;  /* 0x0000000502067211 */ /* 0x040fe200078e18ff */
[C---:B------:R-:W-:Y:S01]  /*9580*/  IMAD R5, R2.reuse, 0x200, R5 ;  /* 0x0000020002057824 */ /* 0x040fe200078e0205 */
[----:B------:R-:W-:Y:S02]  /*9590*/  IADD3 R2, R2, 0x1, RZ ;  /* 0x0000000102027810 */ /* 0x000fe40007ffe0ff */
[----:B------:R-:W-:Y:S02]  /*95a0*/  R2UR UR25, R6 ;  /* 0x00000000061972ca */ /* 0x000fe400000e0000 */
[----:B------:R-:W-:Y:S02]  /*95b0*/  R2UR UR24, R5 ;  /* 0x00000000051872ca */ /* 0x000fe400000e0000 */
[----:B------:R-:W-:-:S04]  /*95c0*/  ISETP.NE.AND P4, PT, R2, 0x4, PT ;  /* 0x000000040200780c */ /* 0x000fc80003f85270 */
[----:B------:R-:W-:Y:S02]  /*95d0*/  SEL R6, RZ, 0x1, P4 ;  /* 0x00000001ff067807 */ /* 0x000fe40002000000 */
[----:B------:R-:W-:Y:S02]  /*95e0*/  SEL R2, R2, RZ, P4 ;  /* 0x000000ff02027207 */ /* 0x000fe40002000000 */
[----:B------:R-:W-:Y:S01]  /*95f0*/  LOP3.LUT R3, R3, R6, RZ, 0x3c, !PT ;  /* 0x0000000603037212 */ /* 0x000fe200078e3cff */
[----:B------:R-:W-:Y:S02]  /*9600*/  UIADD3 UR25, UR25, 0x1c800, URZ ;  /* 0x0001c80019197890 */ /* 0x000fe4000fffe03f */
[----:B------:R-:W-:-:S09]  /*9610*/  UIADD3 UR24, UR24, 0x1c000, URZ ;  /* 0x0001c00018187890 */ /* 0x000fd2000fffe03f */
[----:B------:R1:W-:Y:S02]  /*9620*/  UTMALDG.3D [UR24], [UR6], desc[UR8] ;  /* 0x00000818060075b4 */ /* 0x0003e40008011000 */
[----:B-1----:R-:W-:Y:S01]  /*9630*/  NOP ;  /* 0x0000000000007918 */ /* 0x002fe20000000000 */
.L_x_121:
[----:B------:R-:W-:Y:S05]  /*9640*/  BSYNC B1 ;  /* 0x0000000000017941 */ /* 0x000fea0003800000 */
.L_x_120:
[C---:B------:R-:W-:Y:S02]  /*9650*/  ISETP.GT.AND P4, PT, R4.reuse, 0x8, PT ;  /* 0x000000080400780c */ /* 0x040fe40003f84270 */
[----:B------:R-:W-:-:S11]  /*9660*/  IADD3 R4, R4, -0x4, RZ ;  /* 0xfffffffc04047810 */ /* 0x000fd60007ffe0ff */
[----:B------:R-:W-:Y:S05]  /*9670*/  @P4 BRA `(.L_x_122) ;  /* 0xfffffff400fc4947 */ /* 0x000fea000383ffff */
[----:B------:R-:W-:Y:S05]  /*9680*/  BSYNC B0 ;  /* 0x0000000000007941 */ /* 0x000fea0003800000 */
.L_x_107:
[----:B------:R-:W-:Y:S05]  /*9690*/  EXIT ;  /* 0x000000000000794d */ /* 0x000fea0003800000 */
.L_x_15:
[----:B--2---:R-:W-:-:S04]  /*96a0*/  IMAD.U32 R3, RZ, RZ, UR8 ;  /* 0x00000008ff037e24 */ /* 0x004fc8000f8e00ff */
[----:B------:R2:W3:Y:S03]  /*96b0*/  SYNCS.PHASECHK.TRANS64.TRYWAIT P1, [R3+URZ+0x1c840], R2 ;  /* 0x01c84002030075a7 */ /* 0x0004e6000802017f */
[----:B---3--:R-:W-:Y:S05]  /*96c0*/  @!P1 NANOSLEEP.SYNCS 0x989680 ;  /* 0x009896800000995d */ /* 0x008fea0003900000 */
[----:B------:R-:W3:Y:S02]  /*96d0*/  @!P1 SYNCS.PHASECHK.TRANS64 P1, [R3+URZ+0x1c840], R2 ;  /* 0x01c84002030095a7 */ /* 0x000ee4000802007f */
[----:B---3--:R-:W-:Y:S05]  /*96e0*/  @!P1 BRA `(.L_x_15) ;  /* 0xfffffffc00ec9947 */ /* 0x008fea000383ffff */
[----:B------:R-:W-:Y:S05]  /*96f0*/  BRA `(.L_x_123) ;  /* 0xffffff7400c47947 */ /* 0x000fea000383ffff */
.L_x_17:
[----:B--2---:R-:W-:-:S04]  /*9700*/  MOV R5, UR8 ;  /* 0x0000000800057c02 */ /* 0x004fc80008000f00 */
[----:B------:R2:W3:Y:S03]  /*9710*/  SYNCS.PHASECHK.TRANS64.TRYWAIT P1, [R5+URZ+0x1c848], R2 ;  /* 0x01c84802050075a7 */ /* 0x0004e6000802017f */
[----:B---3--:R-:W-:Y:S05]  /*9720*/  @!P1 NANOSLEEP.SYNCS 0x989680 ;  /* 0x009896800000995d */ /* 0x008fea0003900000 */
[----:B------:R-:W3:Y:S02]  /*9730*/  @!P1 SYNCS.PHASECHK.TRANS64 P1, [R5+URZ+0x1c848], R2 ;  /* 0x01c84802050095a7 */ /* 0x000ee4000802007f */
[----:B---3--:R-:W-:Y:S05]  /*9740*/  @!P1 BRA `(.L_x_17) ;  /* 0xfffffffc00ec9947 */ /* 0x008fea000383ffff */
[----:B------:R-:W-:Y:S05]  /*9750*/  BRA `(.L_x_124) ;  /* 0xffffff7400d07947 */ /* 0x000fea000383ffff */
.L_x_20:
[----:B-1----:R-:W-:-:S04]  /*9760*/  IMAD.U32 R3, RZ, RZ, UR14 ;  /* 0x0000000eff037e24 */ /* 0x002fc8000f8e00ff */
[----:B------:R1:W2:Y:S03]  /*9770*/  SYNCS.PHASECHK.TRANS64.TRYWAIT P1, [R3+URZ+0x1c800], R0 ;  /* 0x01c80000030075a7 */ /* 0x0002a6000802017f */
[----:B--2---:R-:W-:Y:S05]  /*9780*/  @!P1 NANOSLEEP.SYNCS 0x989680 ;  /* 0x009896800000995d */ /* 0x004fea0003900000 */
[----:B------:R-:W2:Y:S02]  /*9790*/  @!P1 SYNCS.PHASECHK.TRANS64 P1, [R3+URZ+0x1c800], R0 ;  /* 0x01c80000030095a7 */ /* 0x000ea4000802007f */
[----:B--2---:R-:W-:Y:S05]  /*97a0*/  @!P1 BRA `(.L_x_20) ;  /* 0xfffffffc00ec9947 */ /* 0x004fea000383ffff */
[----:B------:R-:W-:Y:S05]  /*97b0*/  BRA `(.L_x_125) ;  /* 0xffffff7800b87947 */ /* 0x000fea000383ffff */
.L_x_22:
[----:B-1----:R-:W-:-:S04]  /*97c0*/  MOV R3, UR16 ;  /* 0x0000001000037c02 */ /* 0x002fc80008000f00 */
[----:B------:R1:W2:Y:S03]  /*97d0*/  SYNCS.PHASECHK.TRANS64.TRYWAIT P1, [R3+URZ+0x1c800], R0 ;  /* 0x01c80000030075a7 */ /* 0x0002a6000802017f */
[----:B--2---:R-:W-:Y:S05]  /*97e0*/  @!P1 NANOSLEEP.SYNCS 0x989680 ;  /* 0x009896800000995d */ /* 0x004fea0003900000 */
[----:B------:R-:W2:Y:S02]  /*97f0*/  @!P1 SYNCS.PHASECHK.TRANS64 P1, [R3+URZ+0x1c800], R0 ;  /* 0x01c80000030095a7 */ /* 0x000ea4000802007f */
[----:B--2---:R-:W-:Y:S05]  /*9800*/  @!P1 BRA `(.L_x_22) ;  /* 0xfffffffc00ec9947 */ /* 0x004fea000383ffff */
[----:B------:R-:W-:Y:S05]  /*9810*/  BRA `(.L_x_126) ;  /* 0xffffff7c00447947 */ /* 0x000fea000383ffff */
.L_x_23:
[----:B-1----:R-:W-:-:S04]  /*9820*/  IMAD.U32 R3, RZ, RZ, UR15 ;  /* 0x0000000fff037e24 */ /* 0x002fc8000f8e00ff */
[----:B------:R1:W2:Y:S03]  /*9830*/  SYNCS.PHASECHK.TRANS64.TRYWAIT P1, [R3+URZ], R0 ;  /* 0x00000000030075a7 */ /* 0x0002a6000802017f */
[----:B--2---:R-:W-:Y:S05]  /*9840*/  @!P1 NANOSLEEP.SYNCS 0x989680 ;  /* 0x009896800000995d */ /* 0x004fea0003900000 */
[----:B------:R-:W2:Y:S02]  /*9850*/  @!P1 SYNCS.PHASECHK.TRANS64 P1, [R3+URZ], R0 ;  /* 0x00000000030095a7 */ /* 0x000ea4000802007f */
[----:B--2---:R-:W-:Y:S05]  /*9860*/  @!P1 BRA `(.L_x_23) ;  /* 0xfffffffc00ec9947 */ /* 0x004fea000383ffff */
[----:B------:R-:W-:Y:S05]  /*9870*/  BRA `(.L_x_127) ;  /* 0xffffff8800187947 */ /* 0x000fea000383ffff */
.L_x_25:
[----:B-1----:R-:W-:-:S04]  /*9880*/  MOV R66, UR14 ;  /* 0x0000000e00427c02 */ /* 0x002fc80008000f00 */
[----:B------:R1:W2:Y:S03]  /*9890*/  SYNCS.PHASECHK.TRANS64.TRYWAIT P1, [R66+URZ+0x1c8a0], R3 ;  /* 0x01c8a003420075a7 */ /* 0x0002a6000802017f */
[----:B--2---:R-:W-:Y:S05]  /*98a0*/  @!P1 NANOSLEEP.SYNCS 0x989680 ;  /* 0x009896800000995d */ /* 0x004fea0003900000 */
[----:B------:R-:W2:Y:S02]  /*98b0*/  @!P1 SYNCS.PHASECHK.TRANS64 P1, [R66+URZ+0x1c8a0], R3 ;  /* 0x01c8a003420095a7 */ /* 0x000ea4000802007f */
[----:B--2---:R-:W-:Y:S05]  /*98c0*/  @!P1 BRA `(.L_x_25) ;  /* 0xfffffffc00ec9947 */ /* 0x004fea000383ffff */
[----:B------:R-:W-:Y:S05]  /*98d0*/  BRA `(.L_x_24) ;  /* 0xffffffb000787947 */ /* 0x000fea000383ffff */
.L_x_29:
[----:B-1----:R-:W-:-:S04]  /*98e0*/  IMAD.U32 R3, RZ, RZ, UR14 ;  /* 0x0000000eff037e24 */ /* 0x002fc8000f8e00ff */
[----:B------:R1:W2:Y:S03]  /*98f0*/  SYNCS.PHASECHK.TRANS64.TRYWAIT P1, [R3+URZ+0x1c890], R0 ;  /* 0x01c89000030075a7 */ /* 0x0002a6000802017f */
[----:B--2---:R-:W-:Y:S05]  /*9900*/  @!P1 NANOSLEEP.SYNCS 0x989680 ;  /* 0x009896800000995d */ /* 0x004fea0003900000 */
[----:B------:R-:W2:Y:S02]  /*9910*/  @!P1 SYNCS.PHASECHK.TRANS64 P1, [R3+URZ+0x1c890], R0 ;  /* 0x01c89000030095a7 */ /* 0x000ea4000802007f */
[----:B--2---:R-:W-:Y:S05]  /*9920*/  @!P1 BRA `(.L_x_29) ;  /* 0xfffffffc00ec9947 */ /* 0x004fea000383ffff */
[----:B------:R-:W-:Y:S05]  /*9930*/  BRA `(.L_x_128) ;  /* 0xffffffb800487947 */ /* 0x000fea000383ffff */
.L_x_32:
[----:B-1----:R-:W-:-:S04]  /*9940*/  MOV R3, UR14 ;  /* 0x0000000e00037c02 */ /* 0x002fc80008000f00 */
[----:B------:R1:W2:Y:S03]  /*9950*/  SYNCS.PHASECHK.TRANS64.TRYWAIT P1, [R3+URZ], R0 ;  /* 0x00000000030075a7 */ /* 0x0002a6000802017f */
[----:B--2---:R-:W-:Y:S05]  /*9960*/  @!P1 NANOSLEEP.SYNCS 0x989680 ;  /* 0x009896800000995d */ /* 0x004fea0003900000 */
[----:B------:R-:W2:Y:S02]  /*9970*/  @!P1 SYNCS.PHASECHK.TRANS64 P1, [R3+URZ], R0 ;  /* 0x00000000030095a7 */ /* 0x000ea4000802007f */
[----:B--2---:R-:W-:Y:S05]  /*9980*/  @!P1 BRA `(.L_x_32) ;  /* 0xfffffffc00ec9947 */ /* 0x004fea000383ffff */
[----:B------:R-:W-:Y:S05]  /*9990*/  BRA `(.L_x_129) ;  /* 0xffffffb800587947 */ /* 0x000fea000383ffff */
.L_x_34:
[----:B-1----:R-:W-:-:S04]  /*99a0*/  IMAD.U32 R3, RZ, RZ, UR18 ;  /* 0x00000012ff037e24 */ /* 0x002fc8000f8e00ff */
[----:B------:R1:W2:Y:S03]  /*99b0*/  SYNCS.PHASECHK.TRANS64.TRYWAIT P2, [R3+URZ+0x1c890], R0 ;  /* 0x01c89000030075a7 */ /* 0x0002a6000804017f */
[----:B--2---:R-:W-:Y:S05]  /*99c0*/  @!P2 NANOSLEEP.SYNCS 0x989680 ;  /* 0x009896800000a95d */ /* 0x004fea0003900000 */
[----:B------:R-:W2:Y:S02]  /*99d0*/  @!P2 SYNCS.PHASECHK.TRANS64 P2, [R3+URZ+0x1c890], R0 ;  /* 0x01c890000300a5a7 */ /* 0x000ea4000804007f */
[----:B--2---:R-:W-:Y:S05]  /*99e0*/  @!P2 BRA `(.L_x_34) ;  /* 0xfffffffc00eca947 */ /* 0x004fea000383ffff */
[----:B------:R-:W-:Y:S05]  /*99f0*/  BRA `(.L_x_130) ;  /* 0xffffffc400187947 */ /* 0x000fea000383ffff */
.L_x_46:
[----:B-1----:R-:W-:-:S04]  /*9a00*/  MOV R3, UR4 ;  /* 0x0000000400037c02 */ /* 0x002fc80008000f00 */
[----:B------:R1:W3:Y:S03]  /*9a10*/  SYNCS.PHASECHK.TRANS64.TRYWAIT P0, [R3+URZ+0x1c890], R0 ;  /* 0x01c89000030075a7 */ /* 0x0002e6000800017f */
[----:B---3--:R-:W-:Y:S05]  /*9a20*/  @!P0 NANOSLEEP.SYNCS 0x989680 ;  /* 0x009896800000895d */ /* 0x008fea0003900000 */
[----:B------:R-:W3:Y:S02]  /*9a30*/  @!P0 SYNCS.PHASECHK.TRANS64 P0, [R3+URZ+0x1c890], R0 ;  /* 0x01c89000030085a7 */ /* 0x000ee4000800007f */
[----:B---3--:R-:W-:Y:S05]  /*9a40*/  @!P0 BRA `(.L_x_46) ;  /* 0xfffffffc00ec8947 */ /* 0x008fea000383ffff */
[----:B------:R-:W-:Y:S05]  /*9a50*/  BRA `(.L_x_131) ;  /* 0xffffffd000207947 */ /* 0x000fea000383ffff */
.L_x_48:
[----:B-1----:R-:W-:-:S04]  /*9a60*/  IMAD.U32 R3, RZ, RZ, UR6 ;  /* 0x00000006ff037e24 */ /* 0x002fc8000f8e00ff */
[----:B------:R1:W3:Y:S03]  /*9a70*/  SYNCS.PHASECHK.TRANS64.TRYWAIT P0, [R3+URZ+0x1c890], R0 ;  /* 0x01c89000030075a7 */ /* 0x0002e6000800017f */
[----:B---3--:R-:W-:Y:S05]  /*9a80*/  @!P0 NANOSLEEP.SYNCS 0x989680 ;  /* 0x009896800000895d */ /* 0x008fea0003900000 */
[----:B------:R-:W3:Y:S02]  /*9a90*/  @!P0 SYNCS.PHASECHK.TRANS64 P0, [R3+URZ+0x1c890], R0 ;  /* 0x01c89000030085a7 */ /* 0x000ee4000800007f */
[----:B---3--:R-:W-:Y:S05]  /*9aa0*/  @!P0 BRA `(.L_x_48) ;  /* 0xfffffffc00ec8947 */ /* 0x008fea000383ffff */
[----:B------:R-:W-:Y:S05]  /*9ab0*/  BRA `(.L_x_132) ;  /* 0xffffffd000387947 */ /* 0x000fea000383ffff */
.L_x_49:
[----:B-1----:R-:W-:-:S04]  /*9ac0*/  MOV R3, UR4 ;  /* 0x0000000400037c02 */ /* 0x002fc80008000f00 */
[----:B------:R1:W2:Y:S03]  /*9ad0*/  SYNCS.PHASECHK.TRANS64.TRYWAIT P0, [R3+URZ+0x1c8a0], R2 ;  /* 0x01c8a002030075a7 */ /* 0x0002a6000800017f */
[----:B--2---:R-:W-:Y:S05]  /*9ae0*/  @!P0 NANOSLEEP.SYNCS 0x989680 ;  /* 0x009896800000895d */ /* 0x004fea0003900000 */
[----:B------:R-:W2:Y:S02]  /*9af0*/  @!P0 SYNCS.PHASECHK.TRANS64 P0, [R3+URZ+0x1c8a0], R2 ;  /* 0x01c8a002030085a7 */ /* 0x000ea4000800007f */
[----:B--2---:R-:W-:Y:S05]  /*9b00*/  @!P0 BRA `(.L_x_49) ;  /* 0xfffffffc00ec8947 */ /* 0x004fea000383ffff */
[----:B------:R-:W-:Y:S05]  /*9b10*/  BRA `(.L_x_133) ;  /* 0xffffffd000447947 */ /* 0x000fea000383ffff */
.L_x_63:
[----:B-1----:R-:W-:-:S04]  /*9b20*/  IMAD.U32 R3, RZ, RZ, UR13 ;  /* 0x0000000dff037e24 */ /* 0x002fc8000f8e00ff */
[----:B------:R1:W4:Y:S03]  /*9b30*/  SYNCS.PHASECHK.TRANS64.TRYWAIT P2, [R3+URZ+0x1c880], R0 ;  /* 0x01c88000030075a7 */ /* 0x000326000804017f */
[----:B----4-:R-:W-:Y:S05]  /*9b40*/  @!P2 NANOSLEEP.SYNCS 0x989680 ;  /* 0x009896800000a95d */ /* 0x010fea0003900000 */
[----:B------:R-:W4:Y:S02]  /*9b50*/  @!P2 SYNCS.PHASECHK.TRANS64 P2, [R3+URZ+0x1c880], R0 ;  /* 0x01c880000300a5a7 */ /* 0x000f24000804007f */
[----:B----4-:R-:W-:Y:S05]  /*9b60*/  @!P2 BRA `(.L_x_63) ;  /* 0xfffffffc00eca947 */ /* 0x010fea000383ffff */
[----:B------:R-:W-:Y:S05]  /*9b70*/  BRA `(.L_x_134) ;  /* 0xffffffdc00547947 */ /* 0x000fea000383ffff */
.L_x_67:
[----:B-1----:R-:W-:-:S04]  /*9b80*/  MOV R3, UR6 ;  /* 0x0000000600037c02 */ /* 0x002fc80008000f00 */
[----:B------:R1:W2:Y:S03]  /*9b90*/  SYNCS.PHASECHK.TRANS64.TRYWAIT P2, [R3+URZ+0x1c880], R2 ;  /* 0x01c88002030075a7 */ /* 0x0002a6000804017f */
[----:B--2---:R-:W-:Y:S05]  /*9ba0*/  @!P2 NANOSLEEP.SYNCS 0x989680 ;  /* 0x009896800000a95d */ /* 0x004fea0003900000 */
[----:B------:R-:W2:Y:S02]  /*9bb0*/  @!P2 SYNCS.PHASECHK.TRANS64 P2, [R3+URZ+0x1c880], R2 ;  /* 0x01c880020300a5a7 */ /* 0x000ea4000804007f */
[----:B--2---:R-:W-:Y:S05]  /*9bc0*/  @!P2 BRA `(.L_x_67) ;  /* 0xfffffffc00eca947 */ /* 0x004fea000383ffff */
[----:B------:R-:W-:Y:S05]  /*9bd0*/  BRA `(.L_x_135) ;  /* 0xffffffdc00a47947 */ /* 0x000fea000383ffff */
.L_x_79:
[----:B-1----:R1:W4:Y:S02]  /*9be0*/  SYNCS.PHASECHK.TRANS64.TRYWAIT P0, [R4+URZ+0x1c860], R3 ;  /* 0x01c86003040075a7 */ /* 0x002324000800017f */
[----:B----4-:R-:W-:Y:S05]  /*9bf0*/  @!P0 NANOSLEEP.SYNCS 0x989680 ;  /* 0x009896800000895d */ /* 0x010fea0003900000 */
[----:B------:R-:W4:Y:S02]  /*9c00*/  @!P0 SYNCS.PHASECHK.TRANS64 P0, [R4+URZ+0x1c860], R3 ;  /* 0x01c86003040085a7 */ /* 0x000f24000800007f */
[----:B----4-:R-:W-:Y:S05]  /*9c10*/  @!P0 BRA `(.L_x_79) ;  /* 0xfffffffc00f08947 */ /* 0x010fea000383ffff */
[----:B------:R-:W-:Y:S05]  /*9c20*/  BRA `(.L_x_136) ;  /* 0xffffffe000947947 */ /* 0x000fea000383ffff */
.L_x_84:
[----:B-1----:R1:W2:Y:S02]  /*9c30*/  SYNCS.PHASECHK.TRANS64.TRYWAIT P0, [R5+URZ+0x1c820], R2 ;  /* 0x01c82002050075a7 */ /* 0x0022a4000800017f */
[----:B--2---:R-:W-:Y:S05]  /*9c40*/  @!P0 NANOSLEEP.SYNCS 0x989680 ;  /* 0x009896800000895d */ /* 0x004fea0003900000 */
[----:B------:R-:W2:Y:S02]  /*9c50*/  @!P0 SYNCS.PHASECHK.TRANS64 P0, [R5+URZ+0x1c820], R2 ;  /* 0x01c82002050085a7 */ /* 0x000ea4000800007f */
[----:B--2---:R-:W-:Y:S05]  /*9c60*/  @!P0 BRA `(.L_x_84) ;  /* 0xfffffffc00f08947 */ /* 0x004fea000383ffff */
[----:B------:R-:W-:Y:S05]  /*9c70*/  BRA `(.L_x_137) ;  /* 0xffffffe400147947 */ /* 0x000fea000383ffff */
.L_x_89:
[----:B-1----:R1:W2:Y:S02]  /*9c80*/  SYNCS.PHASECHK.TRANS64.TRYWAIT P0, [R5+URZ+0x1c860], R6 ;  /* 0x01c86006050075a7 */ /* 0x0022a4000800017f */
[----:B--2---:R-:W-:Y:S05]  /*9c90*/  @!P0 NANOSLEEP.SYNCS 0x989680 ;  /* 0x009896800000895d */ /* 0x004fea0003900000 */
[----:B------:R-:W2:Y:S02]  /*9ca0*/  @!P0 SYNCS.PHASECHK.TRANS64 P0, [R5+URZ+0x1c860], R6 ;  /* 0x01c86006050085a7 */ /* 0x000ea4000800007f */
[----:B--2---:R-:W-:Y:S05]  /*9cb0*/  @!P0 BRA `(.L_x_89) ;  /* 0xfffffffc00f08947 */ /* 0x004fea000383ffff */
[----:B------:R-:W-:Y:S05]  /*9cc0*/  BRA `(.L_x_138) ;  /* 0xffffffe400b47947 */ /* 0x000fea000383ffff */
.L_x_94:
[----:B-1----:R1:W2:Y:S02]  /*9cd0*/  SYNCS.PHASECHK.TRANS64.TRYWAIT P0, [R6+URZ+0x1c860], R7 ;  /* 0x01c86007060075a7 */ /* 0x0022a4000800017f */
[----:B--2---:R-:W-:Y:S05]  /*9ce0*/  @!P0 NANOSLEEP.SYNCS 0x989680 ;  /* 0x009896800000895d */ /* 0x004fea0003900000 */
[----:B------:R-:W2:Y:S02]  /*9cf0*/  @!P0 SYNCS.PHASECHK.TRANS64 P0, [R6+URZ+0x1c860], R7 ;  /* 0x01c86007060085a7 */ /* 0x000ea4000800007f */
[----:B--2---:R-:W-:Y:S05]  /*9d00*/  @!P0 BRA `(.L_x_94) ;  /* 0xfffffffc00f08947 */ /* 0x004fea000383ffff */
[----:B------:R-:W-:Y:S05]  /*9d10*/  BRA `(.L_x_139) ;  /* 0xffffffe800407947 */ /* 0x000fea000383ffff */
.L_x_99:
[----:B-1----:R1:W2:Y:S02]  /*9d20*/  SYNCS.PHASECHK.TRANS64.TRYWAIT P0, [R6+URZ+0x1c820], R9 ;  /* 0x01c82009060075a7 */ /* 0x0022a4000800017f */
[----:B--2---:R-:W-:Y:S05]  /*9d30*/  @!P0 NANOSLEEP.SYNCS 0x989680 ;  /* 0x009896800000895d */ /* 0x004fea0003900000 */
[----:B------:R-:W2:Y:S02]  /*9d40*/  @!P0 SYNCS.PHASECHK.TRANS64 P0, [R6+URZ+0x1c820], R9 ;  /* 0x01c82009060085a7 */ /* 0x000ea4000800007f */
[----:B--2---:R-:W-:Y:S05]  /*9d50*/  @!P0 BRA `(.L_x_99) ;  /* 0xfffffffc00f08947 */ /* 0x004fea000383ffff */
[----:B------:R-:W-:Y:S05]  /*9d60*/  BRA `(.L_x_140) ;  /* 0xffffffe800dc7947 */ /* 0x000fea000383ffff */
.L_x_104:
[----:B-1----:R1:W2:Y:S02]  /*9d70*/  SYNCS.PHASECHK.TRANS64.TRYWAIT P0, [R6+URZ+0x1c860], R5 ;  /* 0x01c86005060075a7 */ /* 0x0022a4000800017f */
[----:B--2---:R-:W-:Y:S05]  /*9d80*/  @!P0 NANOSLEEP.SYNCS 0x989680 ;  /* 0x009896800000895d */ /* 0x004fea0003900000 */
[----:B------:R-:W2:Y:S02]  /*9d90*/  @!P0 SYNCS.PHASECHK.TRANS64 P0, [R6+URZ+0x1c860], R5 ;  /* 0x01c86005060085a7 */ /* 0x000ea4000800007f */
[----:B--2---:R-:W-:Y:S05]  /*9da0*/  @!P0 BRA `(.L_x_104) ;  /* 0xfffffffc00f08947 */ /* 0x004fea000383ffff */
[----:B------:R-:W-:Y:S05]  /*9db0*/  BRA `(.L_x_141) ;  /* 0xffffffec00887947 */ /* 0x000fea000383ffff */
.L_x_110:
[----:B-1----:R1:W2:Y:S02]  /*9dc0*/  SYNCS.PHASECHK.TRANS64.TRYWAIT P4, [R6+URZ+0x1c820], R5 ;  /* 0x01c82005060075a7 */ /* 0x0022a4000808017f */
[----:B--2---:R-:W-:Y:S05]  /*9dd0*/  @!P4 NANOSLEEP.SYNCS 0x989680 ;  /* 0x009896800000c95d */ /* 0x004fea0003900000 */
[----:B------:R-:W2:Y:S02]  /*9de0*/  @!P4 SYNCS.PHASECHK.TRANS64 P4, [R6+URZ+0x1c820], R5 ;  /* 0x01c820050600c5a7 */ /* 0x000ea4000808007f */
[----:B--2---:R-:W-:Y:S05]  /*9df0*/  @!P4 BRA `(.L_x_110) ;  /* 0xfffffffc00f0c947 */ /* 0x004fea000383ffff */
[----:B------:R-:W-:Y:S05]  /*9e00*/  BRA `(.L_x_142) ;  /* 0xfffffff0003c7947 */ /* 0x000fea000383ffff */
.L_x_117:
[----:B-1----:R1:W2:Y:S02]  /*9e10*/  SYNCS.PHASECHK.TRANS64.TRYWAIT P4, [R6+URZ+0x1c820], R7 ;  /* 0x01c82007060075a7 */ /* 0x0022a4000808017f */
[----:B--2---:R-:W-:Y:S05]  /*9e20*/  @!P4 NANOSLEEP.SYNCS 0x989680 ;  /* 0x009896800000c95d */ /* 0x004fea0003900000 */
[----:B------:R-:W2:Y:S02]  /*9e30*/  @!P4 SYNCS.PHASECHK.TRANS64 P4, [R6+URZ+0x1c820], R7 ;  /* 0x01c820070600c5a7 */ /* 0x000ea4000808007f */
[----:B--2---:R-:W-:Y:S05]  /*9e40*/  @!P4 BRA `(.L_x_117) ;  /* 0xfffffffc00f0c947 */ /* 0x004fea000383ffff */
[----:B------:R-:W-:Y:S05]  /*9e50*/  BRA `(.L_x_143) ;  /* 0xfffffff400247947 */ /* 0x000fea000383ffff */
.L_x_144:
[----:B------:R-:W-:-:S00]  /*9e60*/  BRA `(.L_x_144) ;  /* 0xfffffffc00fc7947 */ /* 0x000fc0000383ffff */
[----:B------:R-:W-:-:S00]  /*9e70*/  NOP ;  /* 0x0000000000007918 */ /* 0x000fc00000000000 */
        /* <DEDUP_REMOVED lines=8> */
.L_x_145:


//--------------------- .nv.global.init           --------------------------
	.section	.nv.global.init,"aw",@progbits
.nv.global.init:
	.type		$str$24,@object
	.size		$str$24,($str$25 - $str$24)
$str$24:
        /*0000*/ 	.byte	0x28, 0x61, 0x64, 0x64, 0x72, 0x65, 0x73, 0x73, 0x20, 0x26, 0x20, 0x6d, 0x61, 0x73, 0x6b, 0x29
        /*0010*/ 	.byte	0x20, 0x3d, 0x3d, 0x20, 0x30, 0x00
	.type		$str$25,@object
	.size		$str$25,(__unnamed_1 - $str$25)
$str$25:
        /*0016*/ 	.byte	0x2f, 0x74, 0x6d, 0x70, 0x2f, 0x63, 0x75, 0x74, 0x6c, 0x61, 0x73, 0x73, 0x5f, 0x73, 0x77, 0x65
        /*0026*/ 	.byte	0x65, 0x70, 0x5f, 0x73, 0x72, 0x63, 0x2f, 0x69, 0x6e, 0x63, 0x6c, 0x75, 0x64, 0x65, 0x2f, 0x63
        /*0036*/ 	.byte	0x75, 0x74, 0x65, 0x2f, 0x70, 0x6f, 0x69, 0x6e, 0x74, 0x65, 0x72, 0x5f, 0x66, 0x6c, 0x61, 0x67
        /*0046*/ 	.byte	0x67, 0x65, 0x64, 0x2e, 0x68, 0x70, 0x70, 0x00
	.type		__unnamed_1,@object
	.size		__unnamed_1,(.L_0 - __unnamed_1)
__unnamed_1:
        /*004e*/ 	.byte	0x61, 0x75, 0x74, 0x6f, 0x20, 0x63, 0x75, 0x74, 0x65, 0x3a, 0x3a, 0x61, 0x73, 0x5f, 0x70, 0x6f
        /* <DEDUP_REMOVED lines=27> */
        /*020e*/ 	.byte	0x3e, 0x3e, 0x5d, 0x00
.L_0:


//--------------------- .nv.shared._ZN7cutlass13device_kernelINS_4fmha6kernel28FmhaKernelTmaWarpSpecializedINS1_10collective33FmhaBwdMainloopTmaWarpSpecializedINS_6half_tEfN4cute5tupleIJNS7_1CILi128EEESA_NS9_ILi32EEEEEENS4_16FusionBwdAdapterINS4_13DefaultFusionEEEJEEENS4_17FmhaBwdEpilogueKVIS6_fNS8_IJNS9_ILi64EEESB_SA_EEEEENS2_23TileSchedulerBwdAdapterINS2_23IndividualTileSchedulerEEEJEEEEEvNT_6ParamsE --------------------------
	.section	.nv.shared._ZN7cutlass13device_kernelINS_4fmha6kernel28FmhaKernelTmaWarpSpecializedINS1_10collective33FmhaBwdMainloopTmaWarpSpecializedINS_6half_tEfN4cute5tupleIJNS7_1CILi128EEESA_NS9_ILi32EEEEEENS4_16FusionBwdAdapterINS4_13DefaultFusionEEEJEEENS4_17FmhaBwdEpilogueKVIS6_fNS8_IJNS9_ILi64EEESB_SA_EEEEENS2_23TileSchedulerBwdAdapterINS2_23IndividualTileSchedulerEEEJEEEEEvNT_6ParamsE,"aw",@nobits
	.sectionflags	@""
	.align	16
	.zero		1024


//--------------------- .nv.shared.reserved.0     --------------------------
	.section	.nv.shared.reserved.0,"aw",@nobits
	.weak		__nv_reservedSMEM_offset_0_alias
	.size		__nv_reservedSMEM_offset_0_alias, 0, 0
	.other		__nv_reservedSMEM_offset_0_alias,@"STO_CUDA_RESERVED_SHARED STV_DEFAULT"
__nv_reservedSMEM_offset_0_alias:
	.zero		0


//--------------------- .nv.global                --------------------------
	.section	.nv.global,"aw",@nobits
.nv.global:
	.type		_ZN39_INTERNAL_1bb45d9a_4_k_cu_d6d4950d_36294cute1_E,@object
	.size		_ZN39_INTERNAL_1bb45d9a_4_k_cu_d6d4950d_36294cute1_E,(_ZN39_INTERNAL_1bb45d9a_4_k_cu_d6d4950d_36294cuda3std3__45__cpo6cbeginE - _ZN39_INTERNAL_1bb45d9a_4_k_cu_d6d4950d_36294cute1_E)
_ZN39_INTERNAL_1bb45d9a_4_k_cu_d6d4950d_36294cute1_E:
	.zero		1
	.type		_ZN39_INTERNAL_1bb45d9a_4_k_cu_d6d4950d_36294cuda3std3__45__cpo6cbeginE,@object
	.size		_ZN39_INTERNAL_1bb45d9a_4_k_cu_d6d4950d_36294cuda3std3__45__cpo6cbeginE,(_ZN39_INTERNAL_1bb45d9a_4_k_cu_d6d4950d_36294cuda3std3__48in_placeE - _ZN39_INTERNAL_1bb45d9a_4_k_cu_d6d4950d_36294cuda3std3__45__cpo6cbeginE)
_ZN39_INTERNAL_1bb45d9a_4_k_cu_d6d4950d_36294cuda3std3__45__cpo6cbeginE:
	.zero		1
	.type		_ZN39_INTERNAL_1bb45d9a_4_k_cu_d6d4950d_36294cuda3std3__48in_placeE,@object
	.size		_ZN39_INTERNAL_1bb45d9a_4_k_cu_d6d4950d_36294cuda3std3__48in_placeE,(_ZN39_INTERNAL_1bb45d9a_4_k_cu_d6d4950d_36294cuda3std6ranges3__45__cpo9iter_moveE - _ZN39_INTERNAL_1bb45d9a_4_k_cu_d6d4950d_36294cuda3std3__48in_placeE)
_ZN39_INTERNAL_1bb45d9a_4_k_cu_d6d4950d_36294cuda3std3__48in_placeE:
	.zero		1
	.type		_ZN39_INTERNAL_1bb45d9a_4_k_cu_d6d4950d_36294cuda3std6ranges3__45__cpo9iter_moveE,@object
	.size		_ZN39_INTERNAL_1bb45d9a_4_k_cu_d6d4950d_36294cuda3std6ranges3__45__cpo9iter_moveE,(_ZN39_INTERNAL_1bb45d9a_4_k_cu_d6d4950d_36294cuda3std3__45__cpo5beginE - _ZN39_INTERNAL_1bb45d9a_4_k_cu_d6d4950d_36294cuda3std6ranges3__45__cpo9iter_moveE)
_ZN39_INTERNAL_1bb45d9a_4_k_cu_d6d4950d_36294cuda3std6ranges3__45__cpo9iter_moveE:
	.zero		1
	.type		_ZN39_INTERNAL_1bb45d9a_4_k_cu_d6d4950d_36294cuda3std3__45__cpo5beginE,@object
	.size		_ZN39_INTERNAL_1bb45d9a_4_k_cu_d6d4950d_36294cuda3std3__45__cpo5beginE,(_ZN39_INTERNAL_1bb45d9a_4_k_cu_d6d4950d_36294cuda3std3__441_GLOBAL__N__1bb45d9a_4_k_cu_d6d4950d_36296ignoreE - _ZN39_INTERNAL_1bb45d9a_4_k_cu_d6d4950d_36294cuda3std3__45__cpo5beginE)
_ZN39_INTERNAL_1bb45d9a_4_k_cu_d6d4950d_36294cuda3std3__45__cpo5beginE:
	.zero		1
	.type		_ZN39_INTERNAL_1bb45d9a_4_k_cu_d6d4950d_36294cuda3std3__441_GLOBAL__N__1bb45d9a_4_k_cu_d6d4950d_36296ignoreE,@object
	.size		_ZN39_INTERNAL_1bb45d9a_4_k_cu_d6d4950d_36294cuda3std3__441_GLOBAL__N__1bb45d9a_4_k_cu_d6d4950d_36296ignoreE,(_ZN39_INTERNAL_1bb45d9a_4_k_cu_d6d4950d_36294cute7productE - _ZN39_INTERNAL_1bb45d9a_4_k_cu_d6d4950d_36294cuda3std3__441_GLOBAL__N__1bb45d9a_4_k_cu_d6d4950d_36296ignoreE)
_ZN39_INTERNAL_1bb45d9a_4_k_cu_d6d4950d_36294cuda3std3__441_GLOBAL__N__1bb45d9a_4_k_cu_d6d4950d_36296ignoreE:
	.zero		1
	.type		_ZN39_INTERNAL_1bb45d9a_4_k_cu_d6d4950d_36294cute7productE,@object
	.size		_ZN39_INTERNAL_1bb45d9a_4_k_cu_d6d4950d_36294cute7productE,(_ZN39_INTERNAL_1bb45d9a_4_k_cu_d6d4950d_36294cuda3std3__45__cpo3endE - _ZN39_INTERNAL_1bb45d9a_4_k_cu_d6d4950d_36294cute7productE)
_ZN39_INTERNAL_1bb45d9a_4_k_cu_d6d4950d_36294cute7productE:
	.zero		1
	.type		_ZN39_INTERNAL_1bb45d9a_4_k_cu_d6d4950d_36294cuda3std3__45__cpo3endE,@object
	.size		_ZN39_INTERNAL_1bb45d9a_4_k_cu_d6d4950d_36294cuda3std3__45__cpo3endE,(_ZN39_INTERNAL_1bb45d9a_4_k_cu_d6d4950d_36294cuda3std3__419piecewise_constructE - _ZN39_INTERNAL_1bb45d9a_4_k_cu_d6d4950d_36294cuda3std3__45__cpo3endE)
_ZN39_INTERNAL_1bb45d9a_4_k_cu_d6d4950d_36294cuda3std3__45__cpo3endE:
	.zero		1
	.type		_ZN39_INTERNAL_1bb45d9a_4_k_cu_d6d4950d_36294cuda3std3__419piecewise_constructE,@object
	.size		_ZN39_INTERNAL_1bb45d9a_4_k_cu_d6d4950d_36294cuda3std3__419piecewise_constructE,(_ZN39_INTERNAL_1bb45d9a_4_k_cu_d6d4950d_36294cuda3std3__45__cpo4cendE - _ZN39_INTERNAL_1bb45d9a_4_k_cu_d6d4950d_36294cuda3std3__419piecewise_constructE)
_ZN39_INTERNAL_1bb45d9a_4_k_cu_d6d4950d_36294cuda3std3__419piecewise_constructE:
	.zero		1
	.type		_ZN39_INTERNAL_1bb45d9a_4_k_cu_d6d4950d_36294cuda3std3__45__cpo4cendE,@object
	.size		_ZN39_INTERNAL_1bb45d9a_4_k_cu_d6d4950d_36294cuda3std3__45__cpo4cendE,(_ZN39_INTERNAL_1bb45d9a_4_k_cu_d6d4950d_36294cuda3std6ranges3__45__cpo4swapE - _ZN39_INTERNAL_1bb45d9a_4_k_cu_d6d4950d_36294cuda3std3__45__cpo4cendE)
_ZN39_INTERNAL_1bb45d9a_4_k_cu_d6d4950d_36294cuda3std3__45__cpo4cendE:
	.zero		1
	.type		_ZN39_INTERNAL_1bb45d9a_4_k_cu_d6d4950d_36294cuda3std6ranges3__45__cpo4swapE,@object
	.size		_ZN39_INTERNAL_1bb45d9a_4_k_cu_d6d4950d_36294cuda3std6ranges3__45__cpo4swapE,(.L_8 - _ZN39_INTERNAL_1bb45d9a_4_k_cu_d6d4950d_36294cuda3std6ranges3__45__cpo4swapE)
_ZN39_INTERNAL_1bb45d9a_4_k_cu_d6d4950d_36294cuda3std6ranges3__45__cpo4swapE:
	.zero		1
.L_8:


//--------------------- .nv.constant0._ZN7cutlass13device_kernelINS_4fmha6kernel28FmhaKernelTmaWarpSpecializedINS1_10collective33FmhaBwdMainloopTmaWarpSpecializedINS_6half_tEfN4cute5tupleIJNS7_1CILi128EEESA_NS9_ILi32EEEEEENS4_16FusionBwdAdapterINS4_13DefaultFusionEEEJEEENS4_17FmhaBwdEpilogueKVIS6_fNS8_IJNS9_ILi64EEESB_SA_EEEEENS2_23TileSchedulerBwdAdapterINS2_23IndividualTileSchedulerEEEJEEEEEvNT_6ParamsE --------------------------
	.section	.nv.constant0._ZN7cutlass13device_kernelINS_4fmha6kernel28FmhaKernelTmaWarpSpecializedINS1_10collective33FmhaBwdMainloopTmaWarpSpecializedINS_6half_tEfN4cute5tupleIJNS7_1CILi128EEESA_NS9_ILi32EEEEEENS4_16FusionBwdAdapterINS4_13DefaultFusionEEEJEEENS4_17FmhaBwdEpilogueKVIS6_fNS8_IJNS9_ILi64EEESB_SA_EEEEENS2_23TileSchedulerBwdAdapterINS2_23IndividualTileSchedulerEEEJEEEEEvNT_6ParamsE,"a",@progbits
	.sectionflags	@""
	.align	4
.nv.constant0._ZN7cutlass13device_kernelINS_4fmha6kernel28FmhaKernelTmaWarpSpecializedINS1_10collective33FmhaBwdMainloopTmaWarpSpecializedINS_6half_tEfN4cute5tupleIJNS7_1CILi128EEESA_NS9_ILi32EEEEEENS4_16FusionBwdAdapterINS4_13DefaultFusionEEEJEEENS4_17FmhaBwdEpilogueKVIS6_fNS8_IJNS9_ILi64EEESB_SA_EEEEENS2_23TileSchedulerBwdAdapterINS2_23IndividualTileSchedulerEEEJEEEEEvNT_6ParamsE:
	.zero		4352


//--------------------- SYMBOLS --------------------------

	.type		.nv.reservedSmem.offset0,@object
	.size		.nv.reservedSmem.offset0,0x4
	.type		__assertfail,@function
